def matmul_kernel(
    a_ptr,
    b_ptr,
    c_ptr,
    M,
    N,
    K,
    stride_am,
    stride_ak,
    stride_bk,
    stride_bn,
    stride_cm,
    stride_cn,
    BLOCK_M: tl.constexpr,
    BLOCK_N: tl.constexpr,
    BLOCK_K: tl.constexpr,
    GROUP_M: tl.constexpr,
):
    pid = tl.program_id(axis=0)
    num_pid_m = tl.cdiv(M, BLOCK_M)
    num_pid_n = tl.cdiv(N, BLOCK_N)
    num_pid_in_group = GROUP_M * num_pid_n
    group_id = pid // num_pid_in_group
    first_pid_m = group_id * GROUP_M
    group_size_m = min(num_pid_m - first_pid_m, GROUP_M)
    pid_m = first_pid_m + ((pid % num_pid_in_group) % group_size_m)
    pid_n = (pid % num_pid_in_group) // group_size_m

    offs_am = (pid_m * BLOCK_M + tl.arange(0, BLOCK_M)) % M
    offs_bn = (pid_n * BLOCK_N + tl.arange(0, BLOCK_N)) % N
    offs_k = tl.arange(0, BLOCK_K)
    a_ptrs = a_ptr + offs_am[:, None] * stride_am + offs_k[None, :] * stride_ak
    b_ptrs = b_ptr + offs_k[:, None] * stride_bk + offs_bn[None, :] * stride_bn

    acc = tl.zeros((BLOCK_M, BLOCK_N), dtype=tl.float32)
    for kk in range(0, tl.cdiv(K, BLOCK_K)):
        a = tl.load(a_ptrs, mask=offs_k[None, :] < K - kk * BLOCK_K, other=0.0)
        b = tl.load(b_ptrs, mask=offs_k[:, None] < K - kk * BLOCK_K, other=0.0)
        acc = tl.dot(a, b, acc)
        a_ptrs += BLOCK_K * stride_ak
        b_ptrs += BLOCK_K * stride_bk

    c = acc.to(c_ptr.dtype.element_ty)
    offs_cm = pid_m * BLOCK_M + tl.arange(0, BLOCK_M)
    offs_cn = pid_n * BLOCK_N + tl.arange(0, BLOCK_N)
    c_ptrs = c_ptr + offs_cm[:, None] * stride_cm + offs_cn[None, :] * stride_cn
    mask = (offs_cm[:, None] < M) & (offs_cn[None, :] < N)
    tl.store(c_ptrs, c, mask=mask)

# config = {"BLOCK_K": 32, "BLOCK_M": 512, "BLOCK_N": 64, "GROUP_M": 8, "arch": "sm_100", "dtype": "fp8e4m3", "num_ctas": 1, "num_stages": 3, "num_warps": 16}
# arch = sm_100


// ===== COMPILED SASS (sm_100a) =====

	.target	sm_100a

	.elftype	@"ET_EXEC"


//--------------------- .note.nv.tkinfo           --------------------------
	.section	.note.nv.tkinfo,"",@"SHT_NOTE"
	.sectionflags	@"SHF_NOTE_NV_TKINFO"
	.tkinfo
        /*0018*/ 	.word	0x00000081
        /*0030*/ 	.string	""
        /*0030*/ 	.string	"ptxas-blackwell"
        /*0030*/ 	.string	"Cuda compilation tools, release 12.9, V12.9.86"
        /*0030*/ 	.string	"Build cuda_12.9.r12.9/compiler.36037853_0"
        /*0030*/ 	.string	"-v  -suppress-debug-info  -lineinfo  -arch sm_100a "



//--------------------- .note.nv.cuver            --------------------------
	.section	.note.nv.cuver,"",@"SHT_NOTE"
	.sectionflags	@"SHF_NOTE_NV_CUVER"
        /*0018*/ 	.short	0x0001
        /*001a*/ 	.short	0x0064
        /*001c*/ 	.short	0x0001
        /*001e*/ 	.short	0x0000
        /*0020*/ 	.short	0x0001
        /*0022*/ 	.short	0x0000


//--------------------- .nv.info                  --------------------------
	.section	.nv.info,"",@"SHT_CUDA_INFO"
	.align	4


	//----- nvinfo : EIATTR_REGCOUNT
	.align		4
        /*0000*/ 	.byte	0x04, 0x2f
        /*0002*/ 	.short	(.L_1 - .L_0)
	.align		4
.L_0:
        /*0004*/ 	.word	index@(matmul_kernel)
        /*0008*/ 	.word	0x00000080


	//----- nvinfo : EIATTR_FRAME_SIZE
	.align		4
.L_1:
        /*000c*/ 	.byte	0x04, 0x11
        /*000e*/ 	.short	(.L_3 - .L_2)
	.align		4
.L_2:
        /*0010*/ 	.word	index@(matmul_kernel)
        /*0014*/ 	.word	0x00000050


	//----- nvinfo : EIATTR_MIN_STACK_SIZE
	.align		4
.L_3:
        /*0018*/ 	.byte	0x04, 0x12
        /*001a*/ 	.short	(.L_5 - .L_4)
	.align		4
.L_4:
        /*001c*/ 	.word	index@(matmul_kernel)
        /*0020*/ 	.word	0x00000050
.L_5:


//--------------------- .nv.info.matmul_kernel    --------------------------
	.section	.nv.info.matmul_kernel,"",@"SHT_CUDA_INFO"
	.sectionflags	@""
	.align	4


	//----- nvinfo : EIATTR_CUDA_API_VERSION
	.align		4
        /*0000*/ 	.byte	0x04, 0x37
        /*0002*/ 	.short	(.L_7 - .L_6)
.L_6:
        /*0004*/ 	.word	0x00000081


	//----- nvinfo : EIATTR_KPARAM_INFO
	.align		4
.L_7:
        /*0008*/ 	.byte	0x04, 0x17
        /*000a*/ 	.short	(.L_9 - .L_8)
.L_8:
        /*000c*/ 	.word	0x00000000
        /*0010*/ 	.short	0x000d
        /*0012*/ 	.short	0x0048
        /*0014*/ 	.byte	0x00, 0xf4, 0x21, 0x00


	//----- nvinfo : EIATTR_KPARAM_INFO
	.align		4
.L_9:
        /*0018*/ 	.byte	0x04, 0x17
        /*001a*/ 	.short	(.L_11 - .L_10)
.L_10:
        /*001c*/ 	.word	0x00000000
        /*0020*/ 	.short	0x000c
        /*0022*/ 	.short	0x0040
        /*0024*/ 	.byte	0x00, 0xf4, 0x21, 0x00


	//----- nvinfo : EIATTR_KPARAM_INFO
	.align		4
.L_11:
        /*0028*/ 	.byte	0x04, 0x17
        /*002a*/ 	.short	(.L_13 - .L_12)
.L_12:
        /*002c*/ 	.word	0x00000000
        /*0030*/ 	.short	0x000b
        /*0032*/ 	.short	0x0038
        /*0034*/ 	.byte	0x00, 0xf0, 0x11, 0x00


	//----- nvinfo : EIATTR_KPARAM_INFO
	.align		4
.L_13:
        /*0038*/ 	.byte	0x04, 0x17
        /*003a*/ 	.short	(.L_15 - .L_14)
.L_14:
        /*003c*/ 	.word	0x00000000
        /*0040*/ 	.short	0x000a
        /*0042*/ 	.short	0x0034
        /*0044*/ 	.byte	0x00, 0xf0, 0x11, 0x00


	//----- nvinfo : EIATTR_KPARAM_INFO
	.align		4
.L_15:
        /*0048*/ 	.byte	0x04, 0x17
        /*004a*/ 	.short	(.L_17 - .L_16)
.L_16:
        /*004c*/ 	.word	0x00000000
        /*0050*/ 	.short	0x0009
        /*0052*/ 	.short	0x0030
        /*0054*/ 	.byte	0x00, 0xf0, 0x11, 0x00


	//----- nvinfo : EIATTR_KPARAM_INFO
	.align		4
.L_17:
        /*0058*/ 	.byte	0x04, 0x17
        /*005a*/ 	.short	(.L_19 - .L_18)
.L_18:
        /*005c*/ 	.word	0x00000000
        /*0060*/ 	.short	0x0008
        /*0062*/ 	.short	0x002c
        /*0064*/ 	.byte	0x00, 0xf0, 0x11, 0x00


	//----- nvinfo : EIATTR_KPARAM_INFO
	.align		4
.L_19:
        /*0068*/ 	.byte	0x04, 0x17
        /*006a*/ 	.short	(.L_21 - .L_20)
.L_20:
        /*006c*/ 	.word	0x00000000
        /*0070*/ 	.short	0x0007
        /*0072*/ 	.short	0x0028
        /*0074*/ 	.byte	0x00, 0xf0, 0x11, 0x00


	//----- nvinfo : EIATTR_KPARAM_INFO
	.align		4
.L_21:
        /*0078*/ 	.byte	0x04, 0x17
        /*007a*/ 	.short	(.L_23 - .L_22)
.L_22:
        /*007c*/ 	.word	0x00000000
        /*0080*/ 	.short	0x0006
        /*0082*/ 	.short	0x0024
        /*0084*/ 	.byte	0x00, 0xf0, 0x11, 0x00


	//----- nvinfo : EIATTR_KPARAM_INFO
	.align		4
.L_23:
        /*0088*/ 	.byte	0x04, 0x17
        /*008a*/ 	.short	(.L_25 - .L_24)
.L_24:
        /*008c*/ 	.word	0x00000000
        /*0090*/ 	.short	0x0005
        /*0092*/ 	.short	0x0020
        /*0094*/ 	.byte	0x00, 0xf0, 0x11, 0x00


	//----- nvinfo : EIATTR_KPARAM_INFO
	.align		4
.L_25:
        /*0098*/ 	.byte	0x04, 0x17
        /*009a*/ 	.short	(.L_27 - .L_26)
.L_26:
        /*009c*/ 	.word	0x00000000
        /*00a0*/ 	.short	0x0004
        /*00a2*/ 	.short	0x001c
        /*00a4*/ 	.byte	0x00, 0xf0, 0x11, 0x00


	//----- nvinfo : EIATTR_KPARAM_INFO
	.align		4
.L_27:
        /*00a8*/ 	.byte	0x04, 0x17
        /*00aa*/ 	.short	(.L_29 - .L_28)
.L_28:
        /*00ac*/ 	.word	0x00000000
        /*00b0*/ 	.short	0x0003
        /*00b2*/ 	.short	0x0018
        /*00b4*/ 	.byte	0x00, 0xf0, 0x11, 0x00


	//----- nvinfo : EIATTR_KPARAM_INFO
	.align		4
.L_29:
        /*00b8*/ 	.byte	0x04, 0x17
        /*00ba*/ 	.short	(.L_31 - .L_30)
.L_30:
        /*00bc*/ 	.word	0x00000000
        /*00c0*/ 	.short	0x0002
        /*00c2*/ 	.short	0x0010
        /*00c4*/ 	.byte	0x00, 0xf4, 0x21, 0x00


	//----- nvinfo : EIATTR_KPARAM_INFO
	.align		4
.L_31:
        /*00c8*/ 	.byte	0x04, 0x17
        /*00ca*/ 	.short	(.L_33 - .L_32)
.L_32:
        /*00cc*/ 	.word	0x00000000
        /*00d0*/ 	.short	0x0001
        /*00d2*/ 	.short	0x0008
        /*00d4*/ 	.byte	0x00, 0xf4, 0x21, 0x00


	//----- nvinfo : EIATTR_KPARAM_INFO
	.align		4
.L_33:
        /*00d8*/ 	.byte	0x04, 0x17
        /*00da*/ 	.short	(.L_35 - .L_34)
.L_34:
        /*00dc*/ 	.word	0x00000000
        /*00e0*/ 	.short	0x0000
        /*00e2*/ 	.short	0x0000
        /*00e4*/ 	.byte	0x00, 0xf4, 0x21, 0x00


	//----- nvinfo : EIATTR_SPARSE_MMA_MASK
	.align		4
.L_35:
        /*00e8*/ 	.byte	0x03, 0x50
        /*00ea*/ 	.short	0x0000


	//----- nvinfo : EIATTR_MAXREG_COUNT
	.align		4
        /*00ec*/ 	.byte	0x03, 0x1b
        /*00ee*/ 	.short	0x0080


	//----- nvinfo : EIATTR_NUM_BARRIERS
	.align		4
        /*00f0*/ 	.byte	0x02, 0x4c
        /*00f2*/ 	.byte	0x01
	.zero		1


	//----- nvinfo : EIATTR_ANNOTATIONS
	.align		4
        /*00f4*/ 	.byte	0x04, 0x55
        /*00f6*/ 	.short	(.L_37 - .L_36)


	//   ....[0]....
.L_36:
        /*00f8*/ 	.word	0x00000001
        /*00fc*/ 	.byte	0x20, 0x07, 0x00, 0x00, 0x01, 0x00, 0x00, 0x00, 0x40, 0x11, 0x00, 0x00, 0x01, 0x00, 0x00, 0x00
        /* <DEDUP_REMOVED lines=17> */
        /*021c*/ 	.byte	0xc0, 0x2e, 0x00, 0x00, 0x01, 0x00, 0x00, 0x00, 0xe0, 0x32, 0x00, 0x00


	//----- nvinfo : EIATTR_VRC_CTA_INIT_COUNT
	.align		4
.L_37:
        /*0228*/ 	.byte	0x02, 0x4a
	.zero		1
	.zero		1


	//----- nvinfo : EIATTR_EXIT_INSTR_OFFSETS
	.align		4
        /*022c*/ 	.byte	0x04, 0x1c
        /*022e*/ 	.short	(.L_39 - .L_38)


	//   ....[0]....
.L_38:
        /*0230*/ 	.word	0x000053d0


	//   ....[1]....
        /*0234*/ 	.word	0x000053f0


	//----- nvinfo : EIATTR_REQNTID
	.align		4
.L_39:
        /*0238*/ 	.byte	0x04, 0x10
        /*023a*/ 	.short	(.L_41 - .L_40)
.L_40:
        /*023c*/ 	.word	0x00000200
        /*0240*/ 	.word	0x00000001
        /*0244*/ 	.word	0x00000001


	//----- nvinfo : EIATTR_CBANK_PARAM_SIZE
	.align		4
.L_41:
        /*0248*/ 	.byte	0x03, 0x19
        /*024a*/ 	.short	0x0050


	//----- nvinfo : EIATTR_PARAM_CBANK
	.align		4
        /*024c*/ 	.byte	0x04, 0x0a
        /*024e*/ 	.short	(.L_43 - .L_42)
	.align		4
.L_42:
        /*0250*/ 	.word	index@(.nv.constant0.matmul_kernel)
        /*0254*/ 	.short	0x0380
        /*0256*/ 	.short	0x0050


	//----- nvinfo : EIATTR_SW_WAR
	.align		4
.L_43:
        /*0258*/ 	.byte	0x04, 0x36
        /*025a*/ 	.short	(.L_45 - .L_44)
.L_44:
        /*025c*/ 	.word	0x00000008
.L_45:


//--------------------- .nv.compat                --------------------------
	.section	.nv.compat,"",@"SHT_CUDA_COMPAT_INFO"
	.align	4
        /*0000*/ 	.byte	0x02, 0x02, 0x02, 0x00, 0x02, 0x05, 0x05, 0x00, 0x02, 0x03, 0x00, 0x00, 0x02, 0x06, 0x01, 0x00


//--------------------- .nv.callgraph             --------------------------
	.section	.nv.callgraph,"",@"SHT_CUDA_CALLGRAPH"
	.align	4
	.sectionentsize	8
	.align		4
        /*0000*/ 	.word	0x00000000
	.align		4
        /*0004*/ 	.word	0xffffffff
	.align		4
        /*0008*/ 	.word	0x00000000
	.align		4
        /*000c*/ 	.word	0xfffffffe
	.align		4
        /*0010*/ 	.word	0x00000000
	.align		4
        /*0014*/ 	.word	0xfffffffd
	.align		4
        /*0018*/ 	.word	0x00000000
	.align		4
        /*001c*/ 	.word	0xfffffffc


//--------------------- .text.matmul_kernel       --------------------------
	.section	.text.matmul_kernel,"ax",@progbits
	.align	128
        .global         matmul_kernel
        .type           matmul_kernel,@function
        .size           matmul_kernel,(.L_x_3 - matmul_kernel)
        .other          matmul_kernel,@"STO_CUDA_ENTRY STV_DEFAULT"
matmul_kernel:
.text.matmul_kernel:
[----:B------:R-:W0:Y:S08]  /*0000*/  LDC R1, c[0x0][0x37c] ;  /* 0x0000df00ff017b82 */ /* 0x000e300000000800 */
[----:B------:R-:W1:Y:S01]  /*0010*/  LDC.64 R6, c[0x0][0x398] ;  /* 0x0000e600ff067b82 */ /* 0x000e620000000a00 */
[----:B------:R-:W2:Y:S01]  /*0020*/  S2R R5, SR_CTAID.X ;  /* 0x0000000000057919 */ /* 0x000ea20000002500 */
[----:B------:R-:W3:Y:S01]  /*0030*/  LDCU UR4, c[0x0][0x3a0] ;  /* 0x00007400ff0477ac */ /* 0x000ee20008000800 */
[----:B0-----:R-:W-:Y:S01]  /*0040*/  VIADD R1, R1, 0xffffffb0 ;  /* 0xffffffb001017836 */ /* 0x001fe20000000000 */
[----:B------:R-:W-:Y:S01]  /*0050*/  CS2R R72, SRZ ;  /* 0x0000000000487805 */ /* 0x000fe2000001ff00 */
[----:B------:R-:W0:Y:S01]  /*0060*/  S2R R30, SR_TID.X ;  /* 0x00000000001e7919 */ /* 0x000e220000002100 */
[----:B------:R-:W-:-:S02]  /*0070*/  CS2R R74, SRZ ;  /* 0x00000000004a7805 */ /* 0x000fc4000001ff00 */
[----:B------:R-:W-:Y:S01]  /*0080*/  CS2R R68, SRZ ;  /* 0x0000000000447805 */ /* 0x000fe2000001ff00 */
[----:B------:R-:W4:Y:S01]  /*0090*/  S2UR UR6, SR_CgaCtaId ;  /* 0x00000000000679c3 */ /* 0x000f220000008800 */
[----:B------:R-:W-:Y:S02]  /*00a0*/  CS2R R70, SRZ ;  /* 0x0000000000467805 */ /* 0x000fe4000001ff00 */
[----:B------:R-:W-:Y:S02]  /*00b0*/  CS2R R64, SRZ ;  /* 0x0000000000407805 */ /* 0x000fe4000001ff00 */
[----:B------:R-:W-:Y:S02]  /*00c0*/  CS2R R66, SRZ ;  /* 0x0000000000427805 */ /* 0x000fe4000001ff00 */
[----:B------:R-:W-:Y:S02]  /*00d0*/  CS2R R40, SRZ ;  /* 0x0000000000287805 */ /* 0x000fe4000001ff00 */
[----:B------:R-:W-:-:S02]  /*00e0*/  CS2R R42, SRZ ;  /* 0x00000000002a7805 */ /* 0x000fc4000001ff00 */
[----:B------:R-:W-:Y:S02]  /*00f0*/  CS2R R60, SRZ ;  /* 0x00000000003c7805 */ /* 0x000fe4000001ff00 */
[----:B------:R-:W-:Y:S02]  /*0100*/  CS2R R62, SRZ ;  /* 0x00000000003e7805 */ /* 0x000fe4000001ff00 */
[----:B------:R-:W-:Y:S02]  /*0110*/  CS2R R56, SRZ ;  /* 0x0000000000387805 */ /* 0x000fe4000001ff00 */
[----:B------:R-:W-:Y:S02]  /*0120*/  CS2R R58, SRZ ;  /* 0x00000000003a7805 */ /* 0x000fe4000001ff00 */
[----:B------:R-:W-:Y:S02]  /*0130*/  CS2R R52, SRZ ;  /* 0x0000000000347805 */ /* 0x000fe4000001ff00 */
[----:B------:R-:W-:Y:S01]  /*0140*/  CS2R R54, SRZ ;  /* 0x0000000000367805 */ /* 0x000fe2000001ff00 */
[----:B---3--:R-:W-:Y:S01]  /*0150*/  UIADD3 UR4, UPT, UPT, UR4, 0x1f, URZ ;  /* 0x0000001f04047890 */ /* 0x008fe2000fffe0ff */
[----:B------:R-:W-:-:S02]  /*0160*/  CS2R R84, SRZ ;  /* 0x0000000000547805 */ /* 0x000fc4000001ff00 */
[----:B------:R-:W-:Y:S02]  /*0170*/  CS2R R86, SRZ ;  /* 0x0000000000567805 */ /* 0x000fe4000001ff00 */
[----:B------:R-:W-:Y:S01]  /*0180*/  CS2R R48, SRZ ;  /* 0x0000000000307805 */ /* 0x000fe2000001ff00 */
[----:B-1----:R-:W-:Y:S01]  /*0190*/  VIADD R0, R7, 0x3f ;  /* 0x0000003f07007836 */ /* 0x002fe20000000000 */
[----:B------:R-:W-:Y:S01]  /*01a0*/  UISETP.GE.AND UP0, UPT, UR4, 0x20, UPT ;  /* 0x000000200400788c */ /* 0x000fe2000bf06270 */
[----:B------:R-:W-:Y:S02]  /*01b0*/  CS2R R50, SRZ ;  /* 0x0000000000327805 */ /* 0x000fe4000001ff00 */
[----:B------:R-:W-:Y:S02]  /*01c0*/  CS2R R44, SRZ ;  /* 0x00000000002c7805 */ /* 0x000fe4000001ff00 */
[----:B------:R-:W-:Y:S02]  /*01d0*/  CS2R R46, SRZ ;  /* 0x00000000002e7805 */ /* 0x000fe4000001ff00 */
[----:B------:R-:W-:-:S02]  /*01e0*/  SHF.R.S32.HI R3, RZ, 0x1f, R0 ;  /* 0x0000001fff037819 */ /* 0x000fc40000011400 */
[----:B------:R-:W-:Y:S02]  /*01f0*/  CS2R R14, SRZ ;  /* 0x00000000000e7805 */ /* 0x000fe4000001ff00 */
[----:B------:R-:W-:Y:S02]  /*0200*/  CS2R R92, SRZ ;  /* 0x00000000005c7805 */ /* 0x000fe4000001ff00 */
[----:B------:R-:W-:Y:S02]  /*0210*/  CS2R R94, SRZ ;  /* 0x00000000005e7805 */ /* 0x000fe4000001ff00 */
[----:B------:R-:W-:Y:S02]  /*0220*/  LEA.HI R3, R3, R0, RZ, 0x6 ;  /* 0x0000000003037211 */ /* 0x000fe400078f30ff */
[----:B------:R-:W-:Y:S02]  /*0230*/  CS2R R16, SRZ ;  /* 0x0000000000107805 */ /* 0x000fe4000001ff00 */
[----:B--2---:R-:W-:-:S02]  /*0240*/  IABS R10, R5 ;  /* 0x00000005000a7213 */ /* 0x004fc40000000000 */
[----:B------:R-:W-:Y:S02]  /*0250*/  CS2R R18, SRZ ;  /* 0x0000000000127805 */ /* 0x000fe4000001ff00 */
[----:B------:R-:W-:Y:S02]  /*0260*/  SHF.R.S32.HI R3, RZ, 0x6, R3 ;  /* 0x00000006ff037819 */ /* 0x000fe40000011403 */
[----:B------:R-:W-:Y:S02]  /*0270*/  CS2R R20, SRZ ;  /* 0x0000000000147805 */ /* 0x000fe4000001ff00 */
[----:B0-----:R-:W-:Y:S02]  /*0280*/  LOP3.LUT R28, R30, 0x1ff, RZ, 0xc0, !PT ;  /* 0x000001ff1e1c7812 */ /* 0x001fe400078ec0ff */
[----:B------:R-:W-:Y:S02]  /*0290*/  CS2R R22, SRZ ;  /* 0x0000000000167805 */ /* 0x000fe4000001ff00 */
[----:B------:R-:W-:Y:S01]  /*02a0*/  CS2R R24, SRZ ;  /* 0x0000000000187805 */ /* 0x000fe2000001ff00 */
[----:B------:R-:W-:Y:S01]  /*02b0*/  IMAD.SHL.U32 R4, R3, 0x8, RZ ;  /* 0x0000000803047824 */ /* 0x000fe200078e00ff */
[----:B------:R-:W-:Y:S01]  /*02c0*/  CS2R R26, SRZ ;  /* 0x00000000001a7805 */ /* 0x000fe2000001ff00 */
[----:B------:R-:W-:Y:S01]  /*02d0*/  UMOV UR5, 0x400 ;  /* 0x0000040000057882 */ /* 0x000fe20000000000 */
[----:B------:R-:W0:Y:S02]  /*02e0*/  LDCU.64 UR8, c[0x0][0x358] ;  /* 0x00006b00ff0877ac */ /* 0x000e240008000a00 */
[----:B------:R-:W-:-:S02]  /*02f0*/  IABS R9, R4 ;  /* 0x0000000400097213 */ /* 0x000fc40000000000 */
[----:B------:R-:W-:Y:S01]  /*0300*/  IABS R12, R4 ;  /* 0x00000004000c7213 */ /* 0x000fe20000000000 */
[----:B----4-:R-:W-:Y:S01]  /*0310*/  ULEA UR5, UR6, UR5, 0x18 ;  /* 0x0000000506057291 */ /* 0x010fe2000f8ec0ff */
[----:B------:R-:W1:Y:S08]  /*0320*/  I2F.RP R0, R9 ;  /* 0x0000000900007306 */ /* 0x000e700000209400 */
[----:B-1----:R-:W1:Y:S02]  /*0330*/  MUFU.RCP R0, R0 ;  /* 0x0000000000007308 */ /* 0x002e640000001000 */
[----:B-1----:R-:W-:-:S02]  /*0340*/  VIADD R2, R0, 0xffffffe ;  /* 0x0ffffffe00027836 */ /* 0x002fc40000000000 */
[----:B------:R-:W-:-:S04]  /*0350*/  IMAD.MOV R0, RZ, RZ, -R12 ;  /* 0x000000ffff007224 */ /* 0x000fc800078e0a0c */
[----:B------:R1:W2:Y:S02]  /*0360*/  F2I.FTZ.U32.TRUNC.NTZ R3, R2 ;  /* 0x0000000200037305 */ /* 0x0002a4000021f000 */
[----:B-1----:R-:W-:Y:S02]  /*0370*/  IMAD.MOV.U32 R2, RZ, RZ, RZ ;  /* 0x000000ffff027224 */ /* 0x002fe400078e00ff */
[----:B--2---:R-:W-:-:S04]  /*0380*/  IMAD.MOV R8, RZ, RZ, -R3 ;  /* 0x000000ffff087224 */ /* 0x004fc800078e0a03 */
[----:B------:R-:W-:Y:S02]  /*0390*/  IMAD R11, R8, R9, RZ ;  /* 0x00000009080b7224 */ /* 0x000fe400078e02ff */
[----:B------:R-:W-:Y:S02]  /*03a0*/  IMAD.MOV.U32 R8, RZ, RZ, R10 ;  /* 0x000000ffff087224 */ /* 0x000fe400078e000a */
[----:B------:R-:W-:-:S06]  /*03b0*/  IMAD.HI.U32 R3, R3, R11, R2 ;  /* 0x0000000b03037227 */ /* 0x000fcc00078e0002 */
[----:B------:R-:W-:-:S04]  /*03c0*/  IMAD.HI.U32 R3, R3, R8, RZ ;  /* 0x0000000803037227 */ /* 0x000fc800078e00ff */
[----:B------:R-:W-:-:S05]  /*03d0*/  IMAD R0, R3, R0, R8 ;  /* 0x0000000003007224 */ /* 0x000fca00078e0208 */
[----:B------:R-:W-:-:S13]  /*03e0*/  ISETP.GT.U32.AND P1, PT, R9, R0, PT ;  /* 0x000000000900720c */ /* 0x000fda0003f24070 */
[----:B------:R-:W-:Y:S02]  /*03f0*/  @!P1 IMAD.IADD R0, R0, 0x1, -R9 ;  /* 0x0000000100009824 */ /* 0x000fe400078e0a09 */
[----:B------:R-:W-:Y:S01]  /*0400*/  @!P1 VIADD R3, R3, 0x1 ;  /* 0x0000000103039836 */ /* 0x000fe20000000000 */
[----:B------:R-:W-:Y:S02]  /*0410*/  ISETP.NE.AND P1, PT, R4, RZ, PT ;  /* 0x000000ff0400720c */ /* 0x000fe40003f25270 */
[----:B------:R-:W-:Y:S02]  /*0420*/  ISETP.GE.U32.AND P0, PT, R0, R9, PT ;  /* 0x000000090000720c */ /* 0x000fe40003f06070 */
[----:B------:R-:W-:-:S04]  /*0430*/  LOP3.LUT R0, R5, R4, RZ, 0x3c, !PT ;  /* 0x0000000405007212 */ /* 0x000fc800078e3cff */
[----:B------:R-:W-:Y:S01]  /*0440*/  ISETP.GE.AND P2, PT, R0, RZ, PT ;  /* 0x000000ff0000720c */ /* 0x000fe20003f46270 */
[----:B------:R-:W-:-:S06]  /*0450*/  VIADD R0, R6, 0x1ff ;  /* 0x000001ff06007836 */ /* 0x000fcc0000000000 */
[----:B------:R-:W-:-:S04]  /*0460*/  @P0 VIADD R3, R3, 0x1 ;  /* 0x0000000103030836 */ /* 0x000fc80000000000 */
[----:B------:R-:W-:Y:S01]  /*0470*/  IMAD.MOV.U32 R2, RZ, RZ, R3 ;  /* 0x000000ffff027224 */ /* 0x000fe200078e0003 */
[----:B------:R-:W-:-:S03]  /*0480*/  SHF.R.S32.HI R3, RZ, 0x1f, R0 ;  /* 0x0000001fff037819 */ /* 0x000fc60000011400 */
[----:B------:R-:W-:Y:S01]  /*0490*/  @!P2 IMAD.MOV R2, RZ, RZ, -R2 ;  /* 0x000000ffff02a224 */ /* 0x000fe200078e0a02 */
[----:B------:R-:W-:Y:S02]  /*04a0*/  @!P1 LOP3.LUT R2, RZ, R4, RZ, 0x33, !PT ;  /* 0x00000004ff029212 */ /* 0x000fe400078e33ff */
[----:B------:R-:W-:-:S03]  /*04b0*/  LEA.HI R3, R3, R0, RZ, 0x9 ;  /* 0x0000000003037211 */ /* 0x000fc600078f48ff */
[----:B------:R-:W-:Y:S02]  /*04c0*/  IMAD.SHL.U32 R8, R2, 0x8, RZ ;  /* 0x0000000802087824 */ /* 0x000fe400078e00ff */
[----:B------:R-:W-:-:S03]  /*04d0*/  IMAD.MOV R2, RZ, RZ, -R2 ;  /* 0x000000ffff027224 */ /* 0x000fc600078e0a02 */
[----:B------:R-:W-:Y:S01]  /*04e0*/  LEA.HI.SX32 R3, R3, -R8, 0x17 ;  /* 0x8000000803037211 */ /* 0x000fe200078fbaff */
[----:B------:R-:W-:-:S03]  /*04f0*/  IMAD R4, R4, R2, R5 ;  /* 0x0000000204047224 */ /* 0x000fc600078e0205 */
[----:B------:R-:W-:Y:S02]  /*0500*/  VIMNMX R13, PT, PT, R3, 0x8, PT ;  /* 0x00000008030d7848 */ /* 0x000fe40003fe0100 */
[----:B------:R-:W-:Y:S02]  /*0510*/  IABS R11, R4 ;  /* 0x00000004000b7213 */ /* 0x000fe40000000000 */
[----:B------:R-:W-:-:S04]  /*0520*/  IABS R9, R13 ;  /* 0x0000000d00097213 */ /* 0x000fc80000000000 */
[----:B------:R-:W1:Y:S08]  /*0530*/  I2F.RP R0, R9 ;  /* 0x0000000900007306 */ /* 0x000e700000209400 */
[----:B-1----:R-:W1:Y:S02]  /*0540*/  MUFU.RCP R0, R0 ;  /* 0x0000000000007308 */ /* 0x002e640000001000 */
[----:B-1----:R-:W-:-:S06]  /*0550*/  VIADD R3, R0, 0xffffffe ;  /* 0x0ffffffe00037836 */ /* 0x002fcc0000000000 */
[----:B------:R-:W1:Y:S02]  /*0560*/  F2I.FTZ.U32.TRUNC.NTZ R3, R3 ;  /* 0x0000000300037305 */ /* 0x000e64000021f000 */
[----:B-1----:R-:W-:-:S04]  /*0570*/  IMAD.MOV R10, RZ, RZ, -R3 ;  /* 0x000000ffff0a7224 */ /* 0x002fc800078e0a03 */
[----:B------:R-:W-:Y:S01]  /*0580*/  IMAD.MOV.U32 R2, RZ, RZ, R10 ;  /* 0x000000ffff027224 */ /* 0x000fe200078e000a */
[----:B------:R-:W-:-:S03]  /*0590*/  IABS R10, R13 ;  /* 0x0000000d000a7213 */ /* 0x000fc60000000000 */
[----:B------:R-:W-:Y:S02]  /*05a0*/  IMAD R5, R2, R9, RZ ;  /* 0x0000000902057224 */ /* 0x000fe400078e02ff */
[----:B------:R-:W-:Y:S02]  /*05b0*/  IMAD.MOV.U32 R2, RZ, RZ, RZ ;  /* 0x000000ffff027224 */ /* 0x000fe400078e00ff */
[----:B------:R-:W-:Y:S02]  /*05c0*/  IMAD.MOV R0, RZ, RZ, -R10 ;  /* 0x000000ffff007224 */ /* 0x000fe400078e0a0a */
[----:B------:R-:W-:-:S06]  /*05d0*/  IMAD.HI.U32 R2, R3, R5, R2 ;  /* 0x0000000503027227 */ /* 0x000fcc00078e0002 */
[----:B------:R-:W-:-:S04]  /*05e0*/  IMAD.HI.U32 R2, R2, R11, RZ ;  /* 0x0000000b02027227 */ /* 0x000fc800078e00ff */
[----:B------:R-:W-:Y:S01]  /*05f0*/  IMAD R0, R2, R0, R11 ;  /* 0x0000000002007224 */ /* 0x000fe200078e020b */
[----:B------:R-:W-:-:S04]  /*0600*/  CS2R R10, SRZ ;  /* 0x00000000000a7805 */ /* 0x000fc8000001ff00 */
[----:B------:R-:W-:-:S13]  /*0610*/  ISETP.GT.U32.AND P1, PT, R9, R0, PT ;  /* 0x000000000900720c */ /* 0x000fda0003f24070 */
[----:B------:R-:W-:Y:S02]  /*0620*/  @!P1 IMAD.IADD R0, R0, 0x1, -R9 ;  /* 0x0000000100009824 */ /* 0x000fe400078e0a09 */
[----:B------:R-:W-:Y:S01]  /*0630*/  @!P1 VIADD R2, R2, 0x1 ;  /* 0x0000000102029836 */ /* 0x000fe20000000000 */
[----:B------:R-:W-:Y:S02]  /*0640*/  ISETP.NE.AND P1, PT, R13, RZ, PT ;  /* 0x000000ff0d00720c */ /* 0x000fe40003f25270 */
[----:B------:R-:W-:Y:S02]  /*0650*/  ISETP.GE.U32.AND P0, PT, R0, R9, PT ;  /* 0x000000090000720c */ /* 0x000fe40003f06070 */
[----:B------:R-:W-:-:S04]  /*0660*/  LOP3.LUT R0, R4, R13, RZ, 0x3c, !PT ;  /* 0x0000000d04007212 */ /* 0x000fc800078e3cff */
[----:B------:R-:W-:-:S07]  /*0670*/  ISETP.GE.AND P2, PT, R0, RZ, PT ;  /* 0x000000ff0000720c */ /* 0x000fce0003f46270 */
[----:B------:R-:W-:-:S06]  /*0680*/  @P0 VIADD R2, R2, 0x1 ;  /* 0x0000000102020836 */ /* 0x000fcc0000000000 */
[----:B------:R-:W-:Y:S01]  /*0690*/  @!P2 IMAD.MOV R2, RZ, RZ, -R2 ;  /* 0x000000ffff02a224 */ /* 0x000fe200078e0a02 */
[----:B------:R-:W-:-:S05]  /*06a0*/  @!P1 LOP3.LUT R2, RZ, R13, RZ, 0x33, !PT ;  /* 0x0000000dff029212 */ /* 0x000fca00078e33ff */
[----:B------:R-:W-:Y:S02]  /*06b0*/  IMAD.MOV R0, RZ, RZ, -R2 ;  /* 0x000000ffff007224 */ /* 0x000fe400078e0a02 */
[----:B------:R-:W-:Y:S02]  /*06c0*/  IMAD.SHL.U32 R101, R2, 0x40, RZ ;  /* 0x0000004002657824 */ /* 0x000fe400078e00ff */
[----:B------:R-:W-:Y:S01]  /*06d0*/  IMAD R0, R13, R0, R4 ;  /* 0x000000000d007224 */ /* 0x000fe200078e0204 */
[----:B------:R-:W-:-:S03]  /*06e0*/  CS2R R12, SRZ ;  /* 0x00000000000c7805 */ /* 0x000fc6000001ff00 */
[----:B------:R-:W-:Y:S01]  /*06f0*/  IMAD.IADD R0, R8, 0x1, R0 ;  /* 0x0000000108007824 */ /* 0x000fe200078e0200 */
[----:B------:R-:W-:-:S03]  /*0700*/  CS2R R8, SRZ ;  /* 0x0000000000087805 */ /* 0x000fc6000001ff00 */
[----:B------:R-:W-:-:S05]  /*0710*/  IMAD R28, R0, 0x200, R28 ;  /* 0x00000200001c7824 */ /* 0x000fca00078e021c */
[----:B------:R1:W-:Y:S01]  /*0720*/  STL [R1+0x2c], R28 ;  /* 0x00002c1c01007387 */ /* 0x0003e20000100800 */
[----:B0-----:R-:W-:Y:S05]  /*0730*/  BRA.U !UP0, `(.L_x_0) ;  /* 0x0000002908e87547 */ /* 0x001fea000b800000 */
[----:B------:R-:W-:Y:S01]  /*0740*/  IABS R15, R6 ;  /* 0x00000006000f7213 */ /* 0x000fe20000000000 */
[----:B------:R-:W0:Y:S01]  /*0750*/  LDCU UR40, c[0x0][0x3b0] ;  /* 0x00007600ff2877ac */ /* 0x000e220008000800 */
[----:B------:R-:W-:Y:S02]  /*0760*/  IABS R13, R7 ;  /* 0x00000007000d7213 */ /* 0x000fe40000000000 */
[----:B------:R-:W-:Y:S01]  /*0770*/  CS2R R72, SRZ ;  /* 0x0000000000487805 */ /* 0x000fe2000001ff00 */
[----:B------:R-:W2:Y:S01]  /*0780*/  I2F.RP R8, R15 ;  /* 0x0000000f00087306 */ /* 0x000ea20000209400 */
[----:B------:R-:W3:Y:S01]  /*0790*/  LDCU UR12, c[0x0][0x3a4] ;  /* 0x00007480ff0c77ac */ /* 0x000ee20008000800 */
[----:B------:R-:W-:Y:S02]  /*07a0*/  CS2R R74, SRZ ;  /* 0x00000000004a7805 */ /* 0x000fe4000001ff00 */
[----:B------:R-:W-:Y:S02]  /*07b0*/  CS2R R68, SRZ ;  /* 0x0000000000447805 */ /* 0x000fe4000001ff00 */
[----:B------:R-:W-:Y:S01]  /*07c0*/  CS2R R70, SRZ ;  /* 0x0000000000467805 */ /* 0x000fe2000001ff00 */
[----:B------:R-:W4:Y:S01]  /*07d0*/  LDCU UR7, c[0x0][0x3ac] ;  /* 0x00007580ff0777ac */ /* 0x000f220008000800 */
[----:B------:R-:W-:-:S02]  /*07e0*/  CS2R R64, SRZ ;  /* 0x0000000000407805 */ /* 0x000fc4000001ff00 */
[----:B------:R-:W-:Y:S01]  /*07f0*/  CS2R R66, SRZ ;  /* 0x0000000000427805 */ /* 0x000fe2000001ff00 */
[----:B------:R-:W5:Y:S01]  /*0800*/  I2F.RP R0, R13 ;  /* 0x0000000d00007306 */ /* 0x000f620000209400 */
[----:B------:R-:W1:Y:S01]  /*0810*/  LDCU.64 UR14, c[0x0][0x380] ;  /* 0x00007000ff0e77ac */ /* 0x000e620008000a00 */
[----:B------:R-:W-:Y:S02]  /*0820*/  CS2R R40, SRZ ;  /* 0x0000000000287805 */ /* 0x000fe4000001ff00 */
[----:B------:R-:W-:Y:S02]  /*0830*/  CS2R R42, SRZ ;  /* 0x00000000002a7805 */ /* 0x000fe4000001ff00 */
[----:B------:R-:W-:Y:S01]  /*0840*/  CS2R R60, SRZ ;  /* 0x00000000003c7805 */ /* 0x000fe2000001ff00 */
[----:B------:R-:W0:Y:S01]  /*0850*/  LDCU.64 UR10, c[0x0][0x388] ;  /* 0x00007100ff0a77ac */ /* 0x000e220008000a00 */
[----:B------:R-:W-:Y:S02]  /*0860*/  CS2R R62, SRZ ;  /* 0x00000000003e7805 */ /* 0x000fe4000001ff00 */
[----:B------:R-:W-:Y:S01]  /*0870*/  CS2R R56, SRZ ;  /* 0x0000000000387805 */ /* 0x000fe2000001ff00 */
[----:B--2---:R-:W2:Y:S01]  /*0880*/  MUFU.RCP R8, R8 ;  /* 0x0000000800087308 */ /* 0x004ea20000001000 */
[----:B------:R-:W0:Y:S01]  /*0890*/  LDCU UR42, c[0x0][0x3a0] ;  /* 0x00007400ff2a77ac */ /* 0x000e220008000800 */
[----:B------:R-:W-:-:S02]  /*08a0*/  CS2R R58, SRZ ;  /* 0x00000000003a7805 */ /* 0x000fc4000001ff00 */
[----:B------:R-:W-:Y:S02]  /*08b0*/  CS2R R52, SRZ ;  /* 0x0000000000347805 */ /* 0x000fe4000001ff00 */
[----:B------:R-:W-:Y:S01]  /*08c0*/  CS2R R54, SRZ ;  /* 0x0000000000367805 */ /* 0x000fe2000001ff00 */
[----:B------:R-:W0:Y:S01]  /*08d0*/  LDCU UR41, c[0x0][0x3a8] ;  /* 0x00007500ff2977ac */ /* 0x000e220008000800 */
[----:B------:R-:W-:Y:S02]  /*08e0*/  CS2R R84, SRZ ;  /* 0x0000000000547805 */ /* 0x000fe4000001ff00 */
[----:B------:R-:W-:Y:S01]  /*08f0*/  CS2R R86, SRZ ;  /* 0x0000000000567805 */ /* 0x000fe2000001ff00 */
[----:B-----5:R-:W5:Y:S01]  /*0900*/  MUFU.RCP R0, R0 ;  /* 0x0000000000007308 */ /* 0x020f620000001000 */
[----:B------:R-:W-:Y:S01]  /*0910*/  USHF.R.S32.HI UR6, URZ, 0x1f, UR4 ;  /* 0x0000001fff067899 */ /* 0x000fe20008011404 */
[----:B------:R-:W-:Y:S02]  /*0920*/  CS2R R48, SRZ ;  /* 0x0000000000307805 */ /* 0x000fe4000001ff00 */
[----:B------:R-:W-:-:S02]  /*0930*/  CS2R R50, SRZ ;  /* 0x0000000000327805 */ /* 0x000fc4000001ff00 */
[----:B------:R-:W-:Y:S01]  /*0940*/  CS2R R44, SRZ ;  /* 0x00000000002c7805 */ /* 0x000fe2000001ff00 */
[----:B------:R-:W-:Y:S01]  /*0950*/  ULEA.HI UR6, UR6, UR4, URZ, 0x5 ;  /* 0x0000000406067291 */ /* 0x000fe2000f8f28ff */
[----:B------:R-:W-:Y:S02]  /*0960*/  CS2R R46, SRZ ;  /* 0x00000000002e7805 */ /* 0x000fe4000001ff00 */
[----:B------:R-:W-:Y:S02]  /*0970*/  CS2R R92, SRZ ;  /* 0x00000000005c7805 */ /* 0x000fe4000001ff00 */
[----:B------:R-:W-:Y:S01]  /*0980*/  CS2R R94, SRZ ;  /* 0x00000000005e7805 */ /* 0x000fe2000001ff00 */
[----:B--2---:R-:W-:Y:S01]  /*0990*/  VIADD R4, R8, 0xffffffe ;  /* 0x0ffffffe08047836 */ /* 0x004fe20000000000 */
[----:B------:R-:W-:Y:S02]  /*09a0*/  LEA.HI R8, R30, R101, RZ, 0x1b ;  /* 0x000000651e087211 */ /* 0x000fe400078fd8ff */
[----:B------:R-:W-:-:S02]  /*09b0*/  CS2R R18, SRZ ;  /* 0x0000000000127805 */ /* 0x000fc4000001ff00 */
[----:B------:R-:W-:Y:S01]  /*09c0*/  CS2R R20, SRZ ;  /* 0x0000000000147805 */ /* 0x000fe2000001ff00 */
[----:B------:R2:W0:Y:S01]  /*09d0*/  F2I.FTZ.U32.TRUNC.NTZ R5, R4 ;  /* 0x0000000400057305 */ /* 0x000422000021f000 */
[----:B------:R-:W-:Y:S01]  /*09e0*/  CS2R R22, SRZ ;  /* 0x0000000000167805 */ /* 0x000fe2000001ff00 */
[----:B------:R-:W-:Y:S01]  /*09f0*/  VIADD R11, R8, 0x30 ;  /* 0x00000030080b7836 */ /* 0x000fe20000000000 */
[----:B------:R-:W-:Y:S01]  /*0a00*/  CS2R R24, SRZ ;  /* 0x0000000000187805 */ /* 0x000fe2000001ff00 */
[----:B-----5:R-:W-:Y:S01]  /*0a10*/  VIADD R2, R0, 0xffffffe ;  /* 0x0ffffffe00027836 */ /* 0x020fe20000000000 */
[----:B------:R-:W-:Y:S02]  /*0a20*/  SHF.R.U32.HI R0, RZ, 0x5, R30 ;  /* 0x00000005ff007819 */ /* 0x000fe4000001161e */
[----:B------:R-:W-:Y:S02]  /*0a30*/  CS2R R26, SRZ ;  /* 0x00000000001a7805 */ /* 0x000fe4000001ff00 */
[----:B------:R-:W-:Y:S01]  /*0a40*/  ISETP.GE.AND P0, PT, R11, RZ, PT ;  /* 0x000000ff0b00720c */ /* 0x000fe20003f06270 */
[----:B------:R-:W5:Y:S01]  /*0a50*/  F2I.FTZ.U32.TRUNC.NTZ R3, R2 ;  /* 0x0000000200037305 */ /* 0x000f62000021f000 */
[----:B--2---:R-:W-:Y:S01]  /*0a60*/  IMAD.MOV.U32 R4, RZ, RZ, RZ ;  /* 0x000000ffff047224 */ /* 0x004fe200078e00ff */
[----:B------:R-:W-:Y:S01]  /*0a70*/  SGXT.U32 R0, R0, 0x4 ;  /* 0x000000040000781a */ /* 0x000fe20000000000 */
[----:B----4-:R-:W-:Y:S01]  /*0a80*/  USHF.L.U32 UR4, UR7, 0x5, URZ ;  /* 0x0000000507047899 */ /* 0x010fe200080006ff */
[----:B------:R-:W2:Y:S02]  /*0a90*/  LDCU UR43, c[0x0][0x3a8] ;  /* 0x00007500ff2b77ac */ /* 0x000ea40008000800 */
[----:B------:R-:W-:Y:S01]  /*0aa0*/  LOP3.LUT R16, R101, R0, RZ, 0xfc, !PT ;  /* 0x0000000065107212 */ /* 0x000fe200078efcff */
[----:B0-----:R-:W-:Y:S01]  /*0ab0*/  IMAD.MOV R10, RZ, RZ, -R5 ;  /* 0x000000ffff0a7224 */ /* 0x001fe200078e0a05 */
[----:B------:R-:W-:-:S02]  /*0ac0*/  USHF.L.U32 UR39, UR41, 0x5, URZ ;  /* 0x0000000529277899 */ /* 0x000fc400080006ff */
[----:B------:R-:W-:Y:S01]  /*0ad0*/  LOP3.LUT R17, R16, 0x20, RZ, 0xfc, !PT ;  /* 0x0000002010117812 */ /* 0x000fe200078efcff */
[----:B------:R-:W-:Y:S01]  /*0ae0*/  IMAD R9, R10, R15, RZ ;  /* 0x0000000f0a097224 */ /* 0x000fe200078e02ff */
[----:B------:R-:W-:Y:S01]  /*0af0*/  IABS R10, R28 ;  /* 0x0000001c000a7213 */ /* 0x000fe20000000000 */
[----:B------:R-:W-:Y:S01]  /*0b00*/  UIMAD UR13, UR41, 0x1b, URZ ;  /* 0x0000001b290d78a4 */ /* 0x000fe2000f8e02ff */
[----:B------:R-:W-:Y:S01]  /*0b10*/  IABS R14, R16 ;  /* 0x00000010000e7213 */ /* 0x000fe20000000000 */
[----:B------:R-:W-:Y:S01]  /*0b20*/  IMAD.HI.U32 R5, R5, R9, R4 ;  /* 0x0000000905057227 */ /* 0x000fe200078e0004 */
[----:B------:R-:W-:Y:S02]  /*0b30*/  UIMAD UR16, UR41, 0x18, URZ ;  /* 0x00000018291078a4 */ /* 0x000fe4000f8e02ff */
[----:B------:R-:W-:Y:S01]  /*0b40*/  UIMAD UR17, UR41, 0x17, URZ ;  /* 0x00000017291178a4 */ /* 0x000fe2000f8e02ff */
[----:B------:R-:W-:Y:S01]  /*0b50*/  IMAD.MOV.U32 R4, RZ, RZ, R10 ;  /* 0x000000ffff047224 */ /* 0x000fe200078e000a */
[----:B------:R-:W-:Y:S01]  /*0b60*/  IABS R10, R11 ;  /* 0x0000000b000a7213 */ /* 0x000fe20000000000 */
[----:B-----5:R-:W-:Y:S01]  /*0b70*/  IMAD.MOV R2, RZ, RZ, -R3 ;  /* 0x000000ffff027224 */ /* 0x020fe200078e0a03 */
[----:B------:R-:W-:Y:S01]  /*0b80*/  UIMAD UR18, UR41, 0x16, URZ ;  /* 0x00000016291278a4 */ /* 0x000fe2000f8e02ff */
[----:B------:R-:W-:Y:S01]  /*0b90*/  IMAD.HI.U32 R5, R5, R4, RZ ;  /* 0x0000000405057227 */ /* 0x000fe200078e00ff */
[----:B------:R-:W-:-:S02]  /*0ba0*/  UIMAD UR19, UR41, 0x15, URZ ;  /* 0x00000015291378a4 */ /* 0x000fc4000f8e02ff */
[----:B------:R-:W-:Y:S01]  /*0bb0*/  UIMAD UR20, UR41, 0x14, URZ ;  /* 0x00000014291478a4 */ /* 0x000fe2000f8e02ff */
[----:B------:R-:W-:Y:S01]  /*0bc0*/  IMAD.MOV R0, RZ, RZ, -R5 ;  /* 0x000000ffff007224 */ /* 0x000fe200078e0a05 */
[----:B------:R-:W-:Y:S01]  /*0bd0*/  UIMAD UR21, UR41, 0x13, URZ ;  /* 0x00000013291578a4 */ /* 0x000fe2000f8e02ff */
[----:B------:R-:W-:Y:S01]  /*0be0*/  IMAD R9, R2, R13, RZ ;  /* 0x0000000d02097224 */ /* 0x000fe200078e02ff */
[----:B------:R-:W-:Y:S01]  /*0bf0*/  UIMAD UR22, UR41, 0x12, URZ ;  /* 0x00000012291678a4 */ /* 0x000fe2000f8e02ff */
[----:B------:R-:W-:Y:S01]  /*0c00*/  IMAD.MOV.U32 R2, RZ, RZ, RZ ;  /* 0x000000ffff027224 */ /* 0x000fe200078e00ff */
[----:B------:R-:W-:Y:S01]  /*0c10*/  UIMAD UR23, UR41, 0x11, URZ ;  /* 0x00000011291778a4 */ /* 0x000fe2000f8e02ff */
[----:B------:R-:W-:Y:S01]  /*0c20*/  IMAD R4, R15, R0, R4 ;  /* 0x000000000f047224 */ /* 0x000fe200078e0204 */
[----:B------:R-:W-:Y:S01]  /*0c30*/  USHF.L.U32 UR24, UR41, 0x4, URZ ;  /* 0x0000000429187899 */ /* 0x000fe200080006ff */
[----:B------:R-:W-:Y:S01]  /*0c40*/  IMAD.HI.U32 R2, R3, R9, R2 ;  /* 0x0000000903027227 */ /* 0x000fe200078e0002 */
[----:B------:R-:W-:Y:S01]  /*0c50*/  IABS R9, R17 ;  /* 0x0000001100097213 */ /* 0x000fe20000000000 */
[----:B------:R-:W-:Y:S01]  /*0c60*/  UIMAD UR25, UR41, 0xf, URZ ;  /* 0x0000000f291978a4 */ /* 0x000fe2000f8e02ff */
[----:B------:R-:W-:Y:S01]  /*0c70*/  ISETP.GT.U32.AND P1, PT, R15, R4, PT ;  /* 0x000000040f00720c */ /* 0x000fe20003f24070 */
[----:B------:R-:W-:Y:S01]  /*0c80*/  IMAD.MOV.U32 R5, RZ, RZ, R10 ;  /* 0x000000ffff057224 */ /* 0x000fe200078e000a */
[----:B------:R-:W-:Y:S01]  /*0c90*/  UIMAD UR26, UR41, 0xe, URZ ;  /* 0x0000000e291a78a4 */ /* 0x000fe2000f8e02ff */
[----:B------:R-:W-:Y:S01]  /*0ca0*/  VIADD R3, R8, 0x10 ;  /* 0x0000001008037836 */ /* 0x000fe20000000000 */
[----:B------:R-:W-:Y:S01]  /*0cb0*/  UIMAD UR27, UR41, 0xd, URZ ;  /* 0x0000000d291b78a4 */ /* 0x000fe2000f8e02ff */
[----:B------:R-:W-:Y:S01]  /*0cc0*/  IMAD.HI.U32 R0, R2, R5, RZ ;  /* 0x0000000502007227 */ /* 0x000fe200078e00ff */
[----:B------:R-:W-:-:S02]  /*0cd0*/  UIMAD UR28, UR41, 0xc, URZ ;  /* 0x0000000c291c78a4 */ /* 0x000fc4000f8e02ff */
[----:B------:R-:W-:Y:S01]  /*0ce0*/  IABS R11, R3 ;  /* 0x00000003000b7213 */ /* 0x000fe20000000000 */
[----:B------:R-:W-:Y:S01]  /*0cf0*/  IMAD.MOV R8, RZ, RZ, -R0 ;  /* 0x000000ffff087224 */ /* 0x000fe200078e0a00 */
[----:B------:R-:W-:Y:S01]  /*0d00*/  ISETP.GE.AND P2, PT, R3, RZ, PT ;  /* 0x000000ff0300720c */ /* 0x000fe20003f46270 */
[----:B------:R-:W-:Y:S01]  /*0d10*/  IMAD.HI.U32 R0, R2, R9, RZ ;  /* 0x0000000902007227 */ /* 0x000fe200078e00ff */
[----:B------:R-:W-:Y:S02]  /*0d20*/  UIMAD UR29, UR41, 0xb, URZ ;  /* 0x0000000b291d78a4 */ /* 0x000fe4000f8e02ff */
[----:B------:R-:W-:Y:S01]  /*0d30*/  UIMAD UR30, UR41, 0xa, URZ ;  /* 0x0000000a291e78a4 */ /* 0x000fe2000f8e02ff */
[----:B------:R-:W-:Y:S01]  /*0d40*/  @!P1 IMAD.IADD R4, R4, 0x1, -R15 ;  /* 0x0000000104049824 */ /* 0x000fe200078e0a0f */
[----:B------:R-:W-:Y:S01]  /*0d50*/  ISETP.GE.AND P1, PT, R16, RZ, PT ;  /* 0x000000ff1000720c */ /* 0x000fe20003f26270 */
[----:B------:R-:W-:Y:S01]  /*0d60*/  IMAD.MOV R0, RZ, RZ, -R0 ;  /* 0x000000ffff007224 */ /* 0x000fe200078e0a00 */
[----:B------:R-:W-:Y:S01]  /*0d70*/  UIMAD UR31, UR41, 0x9, URZ ;  /* 0x00000009291f78a4 */ /* 0x000fe2000f8e02ff */
[----:B------:R-:W-:Y:S01]  /*0d80*/  IMAD R3, R13, R8, R5 ;  /* 0x000000080d037224 */ /* 0x000fe200078e0205 */
[----:B------:R-:W-:Y:S01]  /*0d90*/  ISETP.GT.U32.AND P3, PT, R15, R4, PT ;  /* 0x000000040f00720c */ /* 0x000fe20003f64070 */
[C---:B------:R-:W-:Y:S01]  /*0da0*/  IMAD R8, R13.reuse, R0, R9 ;  /* 0x000000000d087224 */ /* 0x040fe200078e0209 */
[----:B------:R-:W-:Y:S01]  /*0db0*/  LOP3.LUT R5, R30, 0x3, RZ, 0xc0, !PT ;  /* 0x000000031e057812 */ /* 0x000fe200078ec0ff */
[C---:B------:R-:W-:Y:S01]  /*0dc0*/  IMAD.HI.U32 R0, R2.reuse, R11, RZ ;  /* 0x0000000b02007227 */ /* 0x040fe200078e00ff */
[C---:B------:R-:W-:Y:S01]  /*0dd0*/  ISETP.GT.U32.AND P6, PT, R13.reuse, R3, PT ;  /* 0x000000030d00720c */ /* 0x040fe20003fc4070 */
[----:B------:R-:W-:Y:S01]  /*0de0*/  USHF.L.U32 UR32, UR41, 0x3, URZ ;  /* 0x0000000329207899 */ /* 0x000fe200080006ff */
[----:B------:R-:W-:Y:S01]  /*0df0*/  ISETP.GT.U32.AND P4, PT, R13, R8, PT ;  /* 0x000000080d00720c */ /* 0x000fe20003f84070 */
[----:B------:R-:W-:Y:S01]  /*0e00*/  IMAD.HI.U32 R2, R2, R14, RZ ;  /* 0x0000000e02027227 */ /* 0x000fe200078e00ff */
[----:B------:R-:W-:-:S02]  /*0e10*/  UIMAD UR33, UR41, 0x7, URZ ;  /* 0x00000007292178a4 */ /* 0x000fc4000f8e02ff */
[----:B------:R-:W-:Y:S01]  /*0e20*/  UIMAD UR34, UR41, 0x6, URZ ;  /* 0x00000006292278a4 */ /* 0x000fe2000f8e02ff */
[----:B------:R-:W-:Y:S01]  /*0e30*/  IMAD.MOV R12, RZ, RZ, -R0 ;  /* 0x000000ffff0c7224 */ /* 0x000fe200078e0a00 */
[----:B------:R-:W-:Y:S01]  /*0e40*/  UIMAD UR35, UR41, 0x5, URZ ;  /* 0x00000005292378a4 */ /* 0x000fe2000f8e02ff */
[----:B------:R-:W-:Y:S01]  /*0e50*/  IMAD.MOV R9, RZ, RZ, -R2 ;  /* 0x000000ffff097224 */ /* 0x000fe200078e0a02 */
[----:B------:R-:W-:Y:S01]  /*0e60*/  USHF.L.U32 UR36, UR41, 0x2, URZ ;  /* 0x0000000229247899 */ /* 0x000fe200080006ff */
[----:B------:R-:W-:Y:S01]  /*0e70*/  IMAD R10, R5, 0x820, RZ ;  /* 0x00000820050a7824 */ /* 0x000fe200078e02ff */
[----:B------:R-:W-:Y:S01]  /*0e80*/  SHF.R.U32.HI R5, RZ, 0x2, R30 ;  /* 0x00000002ff057819 */ /* 0x000fe2000001161e */
[C---:B------:R-:W-:Y:S01]  /*0e90*/  IMAD R2, R13.reuse, R12, R11 ;  /* 0x0000000c0d027224 */ /* 0x040fe200078e020b */
[----:B------:R-:W-:Y:S01]  /*0ea0*/  UIMAD UR37, UR41, 0x3, URZ ;  /* 0x00000003292578a4 */ /* 0x000fe2000f8e02ff */
[----:B------:R-:W-:Y:S01]  /*0eb0*/  @!P3 IMAD.IADD R4, R4, 0x1, -R15 ;  /* 0x000000010404b824 */ /* 0x000fe200078e0a0f */
[----:B------:R-:W-:Y:S01]  /*0ec0*/  LOP3.LUT R0, R10, 0x77, R5, 0x78, !PT ;  /* 0x000000770a007812 */ /* 0x000fe200078e7805 */
[C---:B------:R-:W-:Y:S01]  /*0ed0*/  IMAD R10, R13.reuse, R9, R14 ;  /* 0x000000090d0a7224 */ /* 0x040fe200078e020e */
[----:B------:R-:W-:Y:S01]  /*0ee0*/  ISETP.GT.U32.AND P3, PT, R13, R2, PT ;  /* 0x000000020d00720c */ /* 0x000fe20003f64070 */
[--C-:B------:R-:W-:Y:S01]  /*0ef0*/  @!P6 IMAD.IADD R3, R3, 0x1, -R13.reuse ;  /* 0x000000010303e824 */ /* 0x100fe200078e0a0d */
[----:B------:R-:W-:Y:S01]  /*0f00*/  ISETP.GE.AND P6, PT, R28, RZ, PT ;  /* 0x000000ff1c00720c */ /* 0x000fe20003fc6270 */
[--C-:B------:R-:W-:Y:S01]  /*0f10*/  @!P4 IMAD.IADD R8, R8, 0x1, -R13.reuse ;  /* 0x000000010808c824 */ /* 0x100fe200078e0a0d */
[C---:B------:R-:W-:Y:S01]  /*0f20*/  ISETP.GT.U32.AND P5, PT, R13.reuse, R10, PT ;  /* 0x0000000a0d00720c */ /* 0x040fe20003fa4070 */
[----:B------:R-:W-:Y:S01]  /*0f30*/  IMAD.MOV.U32 R11, RZ, RZ, R4 ;  /* 0x000000ffff0b7224 */ /* 0x000fe200078e0004 */
[----:B------:R-:W-:Y:S01]  /*0f40*/  SHF.R.S32.HI R9, RZ, 0x2, R30 ;  /* 0x00000002ff097819 */ /* 0x000fe2000001141e */
[C---:B------:R-:W-:Y:S01]  /*0f50*/  IMAD.SHL.U32 R5, R30.reuse, 0x20, RZ ;  /* 0x000000201e057824 */ /* 0x040fe200078e00ff */
[----:B------:R-:W-:Y:S01]  /*0f60*/  ISETP.GT.U32.AND P4, PT, R13, R3, PT ;  /* 0x000000030d00720c */ /* 0x000fe20003f84070 */
[C---:B------:R-:W-:Y:S01]  /*0f70*/  IMAD.SHL.U32 R4, R30.reuse, 0x2, RZ ;  /* 0x000000021e047824 */ /* 0x040fe200078e00ff */
[----:B------:R-:W-:Y:S01]  /*0f80*/  SGXT R9, R9, 0x1 ;  /* 0x000000010909781a */ /* 0x000fe20000000200 */
[----:B------:R-:W-:Y:S01]  /*0f90*/  USHF.L.U32 UR38, UR41, 0x1, URZ ;  /* 0x0000000129267899 */ /* 0x000fe200080006ff */
[----:B------:R-:W-:Y:S01]  /*0fa0*/  LOP3.LUT R14, R30, 0x1f, RZ, 0xc0, !PT ;  /* 0x0000001f1e0e7812 */ /* 0x000fe200078ec0ff */
[----:B------:R-:W-:Y:S01]  /*0fb0*/  @!P3 IMAD.IADD R2, R2, 0x1, -R13 ;  /* 0x000000010202b824 */ /* 0x000fe200078e0a0d */
[----:B------:R-:W-:Y:S01]  /*0fc0*/  ISETP.GT.U32.AND P3, PT, R13, R8, PT ;  /* 0x000000080d00720c */ /* 0x000fe20003f64070 */
[----:B------:R-:W-:Y:S01]  /*0fd0*/  @!P6 IMAD.MOV R11, RZ, RZ, -R11 ;  /* 0x000000ffff0be224 */ /* 0x000fe200078e0a0b */
[----:B------:R-:W-:Y:S01]  /*0fe0*/  LOP3.LUT R12, R9, 0x90, RZ, 0xc0, !PT ;  /* 0x00000090090c7812 */ /* 0x000fe200078ec0ff */
[----:B------:R-:W-:Y:S01]  /*0ff0*/  @!P5 IMAD.IADD R10, R10, 0x1, -R13 ;  /* 0x000000010a0ad824 */ /* 0x000fe200078e0a0d */
[C---:B------:R-:W-:Y:S01]  /*1000*/  ISETP.GT.U32.AND P5, PT, R13.reuse, R2, PT ;  /* 0x000000020d00720c */ /* 0x040fe20003fa4070 */
[----:B------:R-:W-:Y:S01]  /*1010*/  USHF.R.S32.HI UR6, URZ, 0x5, UR6 ;  /* 0x00000005ff067899 */ /* 0x000fe20008011406 */
[----:B------:R-:W-:Y:S01]  /*1020*/  LOP3.LUT R9, R12, 0x260, R5, 0xf8, !PT ;  /* 0x000002600c097812 */ /* 0x000fe200078ef805 */
[----:B------:R-:W-:Y:S01]  /*1030*/  IMAD.SHL.U32 R5, R30, 0x8, RZ ;  /* 0x000000081e057824 */ /* 0x000fe200078e00ff */
[----:B------:R-:W-:Y:S01]  /*1040*/  ISETP.GT.U32.AND P6, PT, R13, R10, PT ;  /* 0x0000000a0d00720c */ /* 0x000fe20003fc4070 */
[----:B------:R-:W-:Y:S01]  /*1050*/  @!P4 IMAD.IADD R3, R3, 0x1, -R13 ;  /* 0x000000010303c824 */ /* 0x000fe200078e0a0d */
[----:B------:R-:W-:-:S02]  /*1060*/  ISETP.NE.AND P4, PT, R6, RZ, PT ;  /* 0x000000ff0600720c */ /* 0x000fc40003f85270 */
[----:B------:R-:W-:Y:S01]  /*1070*/  LOP3.LUT R4, R9, 0x10, R4, 0x78, !PT ;  /* 0x0000001009047812 */ /* 0x000fe200078e7804 */
[----:B------:R-:W-:Y:S01]  /*1080*/  @!P3 IMAD.IADD R8, R8, 0x1, -R13 ;  /* 0x000000010808b824 */ /* 0x000fe200078e0a0d */
[----:B------:R-:W-:Y:S01]  /*1090*/  ISETP.GE.AND P3, PT, R17, RZ, PT ;  /* 0x000000ff1100720c */ /* 0x000fe20003f66270 */
[----:B------:R-:W-:Y:S01]  /*10a0*/  @!P0 IMAD.MOV R3, RZ, RZ, -R3 ;  /* 0x000000ffff038224 */ /* 0x000fe200078e0a03 */
[----:B------:R-:W-:Y:S01]  /*10b0*/  LOP3.LUT R5, R5, 0x100, RZ, 0xc0, !PT ;  /* 0x0000010005057812 */ /* 0x000fe200078ec0ff */
[----:B------:R-:W-:Y:S01]  /*10c0*/  @!P5 IMAD.IADD R2, R2, 0x1, -R13 ;  /* 0x000000010202d824 */ /* 0x000fe200078e0a0d */
[----:B------:R-:W-:Y:S02]  /*10d0*/  CS2R R16, SRZ ;  /* 0x0000000000107805 */ /* 0x000fe4000001ff00 */
[----:B------:R-:W-:Y:S02]  /*10e0*/  LOP3.LUT R31, R0, 0x410, RZ, 0x3c, !PT ;  /* 0x00000410001f7812 */ /* 0x000fe400078e3cff */
[----:B------:R-:W-:Y:S01]  /*10f0*/  IADD3 R4, PT, PT, R4, UR5, R5 ;  /* 0x0000000504047c10 */ /* 0x000fe2000fffe005 */
[----:B------:R-:W-:Y:S01]  /*1100*/  @!P6 IMAD.IADD R10, R10, 0x1, -R13 ;  /* 0x000000010a0ae824 */ /* 0x000fe200078e0a0d */
[----:B------:R-:W-:Y:S01]  /*1110*/  @!P4 LOP3.LUT R11, RZ, R6, RZ, 0x33, !PT ;  /* 0x00000006ff0bc212 */ /* 0x000fe200078e33ff */
[----:B------:R-:W-:Y:S01]  /*1120*/  IMAD.MOV.U32 R9, RZ, RZ, R2 ;  /* 0x000000ffff097224 */ /* 0x000fe200078e0002 */
[----:B------:R-:W-:Y:S01]  /*1130*/  ISETP.NE.AND P4, PT, R7, RZ, PT ;  /* 0x000000ff0700720c */ /* 0x000fe20003f85270 */
[----:B------:R0:W-:Y:S01]  /*1140*/  STL [R1+0x4], R4 ;  /* 0x0000040401007387 */ /* 0x0001e20000100800 */
[----:B------:R-:W-:Y:S01]  /*1150*/  @!P3 IMAD.MOV R8, RZ, RZ, -R8 ;  /* 0x000000ffff08b224 */ /* 0x000fe200078e0a08 */
[----:B------:R-:W-:Y:S01]  /*1160*/  CS2R R12, SRZ ;  /* 0x00000000000c7805 */ /* 0x000fe2000001ff00 */
[----:B------:R-:W-:-:S02]  /*1170*/  @!P2 IMAD.MOV R9, RZ, RZ, -R9 ;  /* 0x000000ffff09a224 */ /* 0x000fc400078e0a09 */
[----:B------:R-:W-:Y:S02]  /*1180*/  @!P1 IMAD.MOV R10, RZ, RZ, -R10 ;  /* 0x000000ffff0a9224 */ /* 0x000fe400078e0a0a */
[----:B---3--:R-:W-:Y:S01]  /*1190*/  IMAD R11, R11, UR12, RZ ;  /* 0x0000000c0b0b7c24 */ /* 0x008fe2000f8e02ff */
[----:B------:R-:W-:Y:S01]  /*11a0*/  UIMAD UR12, UR41, 0x1c, URZ ;  /* 0x0000001c290c78a4 */ /* 0x000fe2000f8e02ff */
[----:B------:R-:W-:Y:S01]  /*11b0*/  IMAD R5, R14, UR7, RZ ;  /* 0x000000070e057c24 */ /* 0x000fe2000f8e02ff */
[----:B0-----:R-:W-:Y:S02]  /*11c0*/  LOP3.LUT R4, RZ, R7, RZ, 0x33, !PT ;  /* 0x00000007ff047212 */ /* 0x001fe400078e33ff */
[----:B------:R-:W-:Y:S02]  /*11d0*/  CS2R R14, SRZ ;  /* 0x00000000000e7805 */ /* 0x000fe4000001ff00 */
[----:B-1----:R-:W-:Y:S01]  /*11e0*/  IADD3 R2, P0, PT, R11, UR14, RZ ;  /* 0x0000000e0b027c10 */ /* 0x002fe2000ff1e0ff */
[----:B------:R-:W-:Y:S01]  /*11f0*/  UIMAD UR7, UR41, 0x1f, URZ ;  /* 0x0000001f290778a4 */ /* 0x000fe2000f8e02ff */
[C---:B------:R-:W-:Y:S01]  /*1200*/  SEL R6, R4.reuse, R3, !P4 ;  /* 0x0000000304067207 */ /* 0x040fe20006000000 */
[----:B------:R-:W-:Y:S01]  /*1210*/  UIMAD UR14, UR41, 0x1a, URZ ;  /* 0x0000001a290e78a4 */ /* 0x000fe2000f8e02ff */
[----:B------:R-:W-:-:S02]  /*1220*/  SEL R7, R4, R8, !P4 ;  /* 0x0000000804077207 */ /* 0x000fc40006000000 */
[----:B------:R-:W-:Y:S01]  /*1230*/  SEL R28, R4, R9, !P4 ;  /* 0x00000009041c7207 */ /* 0x000fe20006000000 */
[----:B------:R-:W-:Y:S01]  /*1240*/  IMAD R6, R6, UR40, RZ ;  /* 0x0000002806067c24 */ /* 0x000fe2000f8e02ff */
[----:B------:R-:W-:Y:S01]  /*1250*/  SEL R29, R4, R10, !P4 ;  /* 0x0000000a041d7207 */ /* 0x000fe20006000000 */
[----:B------:R-:W-:Y:S01]  /*1260*/  IMAD R7, R7, UR40, RZ ;  /* 0x0000002807077c24 */ /* 0x000fe2000f8e02ff */
[----:B------:R-:W-:Y:S01]  /*1270*/  SHF.R.S32.HI R4, RZ, 0x7, R30 ;  /* 0x00000007ff047819 */ /* 0x000fe2000001141e */
[----:B------:R-:W-:Y:S01]  /*1280*/  IMAD R28, R28, UR40, RZ ;  /* 0x000000281c1c7c24 */ /* 0x000fe2000f8e02ff */
[----:B------:R0:W-:Y:S01]  /*1290*/  STL [R1+0x18], R6 ;  /* 0x0000180601007387 */ /* 0x0001e20000100800 */
[----:B------:R-:W-:Y:S01]  /*12a0*/  IMAD R29, R29, UR40, RZ ;  /* 0x000000281d1d7c24 */ /* 0x000fe2000f8e02ff */
[----:B------:R-:W-:Y:S02]  /*12b0*/  SGXT R4, R4, 0x1 ;  /* 0x000000010404781a */ /* 0x000fe40000000200 */
[----:B------:R-:W-:Y:S01]  /*12c0*/  CS2R R8, SRZ ;  /* 0x0000000000087805 */ /* 0x000fe2000001ff00 */
[----:B------:R1:W-:Y:S01]  /*12d0*/  STL [R1+0x14], R7 ;  /* 0x0000140701007387 */ /* 0x0003e20000100800 */
[----:B------:R-:W-:Y:S01]  /*12e0*/  IADD3 R100, P5, PT, R5, UR10, RZ ;  /* 0x0000000a05647c10 */ /* 0x000fe2000ffbe0ff */
[----:B------:R-:W-:Y:S01]  /*12f0*/  UIMAD UR10, UR41, 0x1e, URZ ;  /* 0x0000001e290a78a4 */ /* 0x000fe2000f8e02ff */
[----:B------:R-:W-:Y:S01]  /*1300*/  LOP3.LUT R102, R4, 0x90, RZ, 0xc0, !PT ;  /* 0x0000009004667812 */ /* 0x000fe200078ec0ff */
[----:B------:R-:W-:Y:S01]  /*1310*/  STL [R1+0x10], R28 ;  /* 0x0000101c01007387 */ /* 0x000fe20000100800 */
[----:B------:R-:W-:-:S02]  /*1320*/  LEA.HI.X.SX32 R3, R11, UR15, 0x1, P0 ;  /* 0x0000000f0b037c11 */ /* 0x000fc400080f0eff */
[----:B------:R-:W-:Y:S02]  /*1330*/  CS2R R10, SRZ ;  /* 0x00000000000a7805 */ /* 0x000fe4000001ff00 */
[----:B------:R-:W-:Y:S01]  /*1340*/  LOP3.LUT R102, R102, 0x17f, R30, 0x78, !PT ;  /* 0x0000017f66667812 */ /* 0x000fe200078e781e */
[----:B------:R-:W-:Y:S01]  /*1350*/  IMAD.U32 R4, RZ, RZ, UR42 ;  /* 0x0000002aff047e24 */ /* 0x000fe2000f8e00ff */
[----:B------:R-:W-:Y:S01]  /*1360*/  SHF.R.S32.HI R30, RZ, 0x1f, R6 ;  /* 0x0000001fff1e7819 */ /* 0x000fe20000011406 */
[----:B------:R-:W-:Y:S01]  /*1370*/  UIMAD UR15, UR41, 0x19, URZ ;  /* 0x00000019290f78a4 */ /* 0x000fe2000f8e02ff */
[----:B0-----:R-:W-:Y:S02]  /*1380*/  SHF.R.S32.HI R6, RZ, 0x1f, R7 ;  /* 0x0000001fff067819 */ /* 0x001fe40000011407 */
[----:B-1----:R-:W-:Y:S01]  /*1390*/  SHF.R.S32.HI R7, RZ, 0x1f, R28 ;  /* 0x0000001fff077819 */ /* 0x002fe2000001141c */
[----:B------:R-:W-:Y:S01]  /*13a0*/  STL [R1+0x28], R30 ;  /* 0x0000281e01007387 */ /* 0x000fe20000100800 */
[----:B------:R-:W-:Y:S01]  /*13b0*/  LEA.HI.X.SX32 R5, R5, UR11, 0x1, P5 ;  /* 0x0000000b05057c11 */ /* 0x000fe2000a8f0eff */
[----:B------:R-:W-:-:S02]  /*13c0*/  UIMAD UR11, UR41, 0x1d, URZ ;  /* 0x0000001d290b78a4 */ /* 0x000fc4000f8e02ff */
[----:B------:R-:W-:Y:S04]  /*13d0*/  STL [R1+0xc], R29 ;  /* 0x00000c1d01007387 */ /* 0x000fe80000100800 */
[----:B------:R0:W-:Y:S02]  /*13e0*/  STL [R1+0x24], R6 ;  /* 0x0000240601007387 */ /* 0x0001e40000100800 */
[----:B0-----:R-:W-:-:S05]  /*13f0*/  SHF.R.S32.HI R6, RZ, 0x1f, R29 ;  /* 0x0000001fff067819 */ /* 0x001fca000001141d */
[----:B------:R0:W-:Y:S04]  /*1400*/  STL [R1+0x1c], R6 ;  /* 0x00001c0601007387 */ /* 0x0001e80000100800 */
[----:B--2---:R0:W-:Y:S02]  /*1410*/  STL [R1+0x20], R7 ;  /* 0x0000200701007387 */ /* 0x0041e40000100800 */
.L_x_1:
[C---:B------:R-:W-:Y:S01]  /*1420*/  ISETP.GT.AND P2, PT, R4.reuse, 0x1, PT ;  /* 0x000000010400780c */ /* 0x040fe20003f44270 */
[----:B------:R-:W-:Y:S01]  /*1430*/  IMAD.U32 R28, RZ, RZ, UR41 ;  /* 0x00000029ff1c7e24 */ /* 0x000fe2000f8e00ff */
[----:B------:R-:W-:Y:S01]  /*1440*/  ISETP.GT.AND P0, PT, R4, RZ, PT ;  /* 0x000000ff0400720c */ /* 0x000fe20003f04270 */
[----:B-----5:R-:W-:Y:S01]  /*1450*/  STL [R1+0x30], R101 ;  /* 0x0000306501007387 */ /* 0x020fe20000100800 */
[----:B0-----:R-:W-:Y:S02]  /*1460*/  IADD3 R6, P1, PT, R2, UR43, RZ ;  /* 0x0000002b02067c10 */ /* 0x001fe4000ff3e0ff */
[----:B------:R-:W-:Y:S02]  /*1470*/  PRMT R76, RZ, 0x7610, R76 ;  /* 0x00007610ff4c7816 */ /* 0x000fe4000000004c */
[----:B------:R-:W-:Y:S02]  /*1480*/  LEA.HI.X.SX32 R7, R28, R3, 0x1, P1 ;  /* 0x000000031c077211 */ /* 0x000fe400008f0eff */
[----:B------:R-:W-:-:S02]  /*1490*/  ISETP.GT.AND P3, PT, R4, 0x2, PT ;  /* 0x000000020400780c */ /* 0x000fc40003f64270 */
[----:B------:R-:W-:Y:S01]  /*14a0*/  PRMT R78, RZ, 0x7610, R78 ;  /* 0x00007610ff4e7816 */ /* 0x000fe2000000004e */
[----:B------:R0:W2:Y:S01]  /*14b0*/  @P2 LDG.E.U8 R76, desc[UR8][R6.64] ;  /* 0x00000008064c2981 */ /* 0x0000a2000c1e1100 */
[----:B------:R-:W-:Y:S01]  /*14c0*/  IMAD.U32 R36, RZ, RZ, UR38 ;  /* 0x00000026ff247e24 */ /* 0x000fe2000f8e00ff */
[C---:B------:R-:W-:Y:S02]  /*14d0*/  ISETP.GT.AND P5, PT, R4.reuse, 0x4, PT ;  /* 0x000000040400780c */ /* 0x040fe40003fa4270 */
[----:B------:R-:W-:Y:S01]  /*14e0*/  ISETP.GT.AND P4, PT, R4, 0x3, PT ;  /* 0x000000030400780c */ /* 0x000fe20003f84270 */
[----:B------:R-:W3:Y:S01]  /*14f0*/  @P0 LDG.E.U8 R78, desc[UR8][R2.64] ;  /* 0x00000008024e0981 */ /* 0x000ee2000c1e1100 */
[----:B------:R-:W-:Y:S01]  /*1500*/  PRMT R38, RZ, 0x7610, R38 ;  /* 0x00007610ff267816 */ /* 0x000fe20000000026 */
[----:B------:R-:W-:Y:S01]  /*1510*/  IMAD.U32 R32, RZ, RZ, UR36 ;  /* 0x00000024ff207e24 */ /* 0x000fe2000f8e00ff */
[C---:B0-----:R-:W-:Y:S01]  /*1520*/  IADD3 R6, P2, PT, R2.reuse, UR38, RZ ;  /* 0x0000002602067c10 */ /* 0x041fe2000ff5e0ff */
[----:B------:R-:W-:Y:S01]  /*1530*/  IMAD.U32 R34, RZ, RZ, UR37 ;  /* 0x00000025ff227e24 */ /* 0x000fe2000f8e00ff */
[----:B------:R-:W-:-:S02]  /*1540*/  IADD3 R30, P0, PT, R2, UR36, RZ ;  /* 0x00000024021e7c10 */ /* 0x000fc4000ff1e0ff */
[-C--:B------:R-:W-:Y:S02]  /*1550*/  LEA.HI.X.SX32 R7, R36, R3.reuse, 0x1, P2 ;  /* 0x0000000324077211 */ /* 0x080fe400010f0eff */
[----:B------:R-:W-:Y:S02]  /*1560*/  IADD3 R28, P1, PT, R2, UR37, RZ ;  /* 0x00000025021c7c10 */ /* 0x000fe4000ff3e0ff */
[----:B------:R-:W-:Y:S01]  /*1570*/  PRMT R36, RZ, 0x7610, R36 ;  /* 0x00007610ff247816 */ /* 0x000fe20000000024 */
[----:B------:R0:W4:Y:S01]  /*1580*/  @P3 LDG.E.U8 R38, desc[UR8][R6.64] ;  /* 0x0000000806263981 */ /* 0x000122000c1e1100 */
[----:B------:R-:W-:Y:S02]  /*1590*/  PRMT R37, RZ, 0x7610, R37 ;  /* 0x00007610ff257816 */ /* 0x000fe40000000025 */
[-C--:B------:R-:W-:Y:S02]  /*15a0*/  LEA.HI.X.SX32 R31, R32, R3.reuse, 0x1, P0 ;  /* 0x00000003201f7211 */ /* 0x080fe400000f0eff */
[----:B------:R-:W-:-:S02]  /*15b0*/  LEA.HI.X.SX32 R29, R34, R3, 0x1, P1 ;  /* 0x00000003221d7211 */ /* 0x000fc400008f0eff */
[C---:B------:R-:W-:Y:S01]  /*15c0*/  ISETP.GT.AND P3, PT, R4.reuse, 0x5, PT ;  /* 0x000000050400780c */ /* 0x040fe20003f64270 */
[----:B------:R1:W2:Y:S01]  /*15d0*/  @P5 LDG.E.U8 R36, desc[UR8][R30.64] ;  /* 0x000000081e245981 */ /* 0x0002a2000c1e1100 */
[----:B------:R-:W-:Y:S01]  /*15e0*/  IMAD.U32 R34, RZ, RZ, UR35 ;  /* 0x00000023ff227e24 */ /* 0x000fe2000f8e00ff */
[----:B------:R-:W-:Y:S02]  /*15f0*/  ISETP.GT.AND P5, PT, R4, 0x7, PT ;  /* 0x000000070400780c */ /* 0x000fe40003fa4270 */
[----:B------:R1:W2:Y:S01]  /*1600*/  @P4 LDG.E.U8 R37, desc[UR8][R28.64] ;  /* 0x000000081c254981 */ /* 0x0002a2000c1e1100 */
[----:B0-----:R-:W-:Y:S02]  /*1610*/  IADD3 R6, P2, PT, R2, UR35, RZ ;  /* 0x0000002302067c10 */ /* 0x001fe4000ff5e0ff */
[----:B------:R-:W-:Y:S01]  /*1620*/  ISETP.GT.AND P4, PT, R4, 0x6, PT ;  /* 0x000000060400780c */ /* 0x000fe20003f84270 */
[----:B------:R-:W-:Y:S01]  /*1630*/  IMAD.U32 R32, RZ, RZ, UR33 ;  /* 0x00000021ff207e24 */ /* 0x000fe2000f8e00ff */
[----:B------:R-:W-:Y:S01]  /*1640*/  PRMT R35, RZ, 0x7610, R35 ;  /* 0x00007610ff237816 */ /* 0x000fe20000000023 */
[----:B------:R-:W-:Y:S01]  /*1650*/  IMAD.U32 R80, RZ, RZ, UR34 ;  /* 0x00000022ff507e24 */ /* 0x000fe2000f8e00ff */
[----:B-1----:R-:W-:-:S02]  /*1660*/  IADD3 R30, P0, PT, R2, UR33, RZ ;  /* 0x00000021021e7c10 */ /* 0x002fc4000ff1e0ff */
[-C--:B------:R-:W-:Y:S02]  /*1670*/  LEA.HI.X.SX32 R7, R34, R3.reuse, 0x1, P2 ;  /* 0x0000000322077211 */ /* 0x080fe400010f0eff */
[----:B------:R-:W-:Y:S02]  /*1680*/  IADD3 R28, P1, PT, R2, UR34, RZ ;  /* 0x00000022021c7c10 */ /* 0x000fe4000ff3e0ff */
[----:B------:R-:W-:Y:S01]  /*1690*/  PRMT R33, RZ, 0x7610, R33 ;  /* 0x00007610ff217816 */ /* 0x000fe20000000021 */
[----:B------:R0:W2:Y:S01]  /*16a0*/  @P3 LDG.E.U8 R35, desc[UR8][R6.64] ;  /* 0x0000000806233981 */ /* 0x0000a2000c1e1100 */
[----:B------:R-:W-:Y:S02]  /*16b0*/  PRMT R34, RZ, 0x7610, R34 ;  /* 0x00007610ff227816 */ /* 0x000fe40000000022 */
[-C--:B------:R-:W-:Y:S02]  /*16c0*/  LEA.HI.X.SX32 R31, R32, R3.reuse, 0x1, P0 ;  /* 0x00000003201f7211 */ /* 0x080fe400000f0eff */
[----:B------:R-:W-:-:S02]  /*16d0*/  LEA.HI.X.SX32 R29, R80, R3, 0x1, P1 ;  /* 0x00000003501d7211 */ /* 0x000fc400008f0eff */
[C---:B------:R-:W-:Y:S01]  /*16e0*/  ISETP.GT.AND P3, PT, R4.reuse, 0x8, PT ;  /* 0x000000080400780c */ /* 0x040fe20003f64270 */
[----:B------:R-:W2:Y:S01]  /*16f0*/  @P5 LDG.E.U8 R33, desc[UR8][R30.64] ;  /* 0x000000081e215981 */ /* 0x000ea2000c1e1100 */
        /* <DEDUP_REMOVED lines=8> */
[----:B------:R-:W-:-:S02]  /*1780*/  IADD3 R80, P0, PT, R2, UR30, RZ ;  /* 0x0000001e02507c10 */ /* 0x000fc4000ff1e0ff */
[-C--:B------:R-:W-:Y:S02]  /*1790*/  LEA.HI.X.SX32 R7, R90, R3.reuse, 0x1, P2 ;  /* 0x000000035a077211 */ /* 0x080fe400010f0eff */
[----:B-1----:R-:W-:Y:S02]  /*17a0*/  IADD3 R28, P1, PT, R2, UR31, RZ ;  /* 0x0000001f021c7c10 */ /* 0x002fe4000ff3e0ff */
[----:B------:R-:W-:Y:S01]  /*17b0*/  PRMT R30, RZ, 0x7610, R30 ;  /* 0x00007610ff1e7816 */ /* 0x000fe2000000001e */
[----:B------:R-:W2:Y:S01]  /*17c0*/  @P3 LDG.E.U8 R32, desc[UR8][R6.64] ;  /* 0x0000000806203981 */ /* 0x000ea2000c1e1100 */
[----:B------:R-:W-:Y:S02]  /*17d0*/  PRMT R31, RZ, 0x7610, R31 ;  /* 0x00007610ff1f7816 */ /* 0x000fe4000000001f */
[-C--:B------:R-:W-:Y:S02]  /*17e0*/  LEA.HI.X.SX32 R81, R82, R3.reuse, 0x1, P0 ;  /* 0x0000000352517211 */ /* 0x080fe400000f0eff */
[----:B------:R-:W-:-:S02]  /*17f0*/  LEA.HI.X.SX32 R29, R88, R3, 0x1, P1 ;  /* 0x00000003581d7211 */ /* 0x000fc400008f0eff */
[----:B------:R-:W-:Y:S01]  /*1800*/  ISETP.GT.AND P3, PT, R4, 0xb, PT ;  /* 0x0000000b0400780c */ /* 0x000fe20003f64270 */
[----:B------:R0:W2:Y:S01]  /*1810*/  @P5 LDG.E.U8 R30, desc[UR8][R80.64] ;  /* 0x00000008501e5981 */ /* 0x0000a2000c1e1100 */
[----:B------:R-:W-:-:S03]  /*1820*/  IMAD.U32 R96, RZ, RZ, UR29 ;  /* 0x0000001dff607e24 */ /* 0x000fc6000f8e00ff */
[----:B------:R1:W2:Y:S01]  /*1830*/  @P4 LDG.E.U8 R31, desc[UR8][R28.64] ;  /* 0x000000081c1f4981 */ /* 0x0002a2000c1e1100 */
[C---:B------:R-:W-:Y:S01]  /*1840*/  ISETP.GT.AND P4, PT, R4.reuse, 0xc, PT ;  /* 0x0000000c0400780c */ /* 0x040fe20003f84270 */
[----:B------:R-:W-:Y:S01]  /*1850*/  IMAD.U32 R90, RZ, RZ, UR28 ;  /* 0x0000001cff5a7e24 */ /* 0x000fe2000f8e00ff */
[----:B------:R-:W-:Y:S02]  /*1860*/  ISETP.GT.AND P5, PT, R4, 0xd, PT ;  /* 0x0000000d0400780c */ /* 0x000fe40003fa4270 */
[C---:B0-----:R-:W-:Y:S01]  /*1870*/  IADD3 R80, P2, PT, R2.reuse, UR29, RZ ;  /* 0x0000001d02507c10 */ /* 0x041fe2000ff5e0ff */
[----:B------:R-:W-:Y:S01]  /*1880*/  IMAD.U32 R6, RZ, RZ, UR27 ;  /* 0x0000001bff067e24 */ /* 0x000fe2000f8e00ff */
[----:B------:R-:W-:Y:S02]  /*1890*/  IADD3 R82, P1, PT, R2, UR28, RZ ;  /* 0x0000001c02527c10 */ /* 0x000fe4000ff3e0ff */
[----:B-1----:R-:W-:Y:S02]  /*18a0*/  PRMT R29, RZ, 0x7610, R29 ;  /* 0x00007610ff1d7816 */ /* 0x002fe4000000001d */
[----:B------:R-:W-:-:S02]  /*18b0*/  LEA.HI.X.SX32 R81, R96, R3, 0x1, P2 ;  /* 0x0000000360517211 */ /* 0x000fc400010f0eff */
[----:B------:R-:W-:Y:S02]  /*18c0*/  IADD3 R88, P0, PT, R2, UR27, RZ ;  /* 0x0000001b02587c10 */ /* 0x000fe4000ff1e0ff */
[----:B------:R-:W-:Y:S01]  /*18d0*/  PRMT R28, RZ, 0x7610, R28 ;  /* 0x00007610ff1c7816 */ /* 0x000fe2000000001c */
[----:B------:R0:W2:Y:S01]  /*18e0*/  @P3 LDG.E.U8 R29, desc[UR8][R80.64] ;  /* 0x00000008501d3981 */ /* 0x0000a2000c1e1100 */
[-C--:B------:R-:W-:Y:S02]  /*18f0*/  LEA.HI.X.SX32 R83, R90, R3.reuse, 0x1, P1 ;  /* 0x000000035a537211 */ /* 0x080fe400008f0eff */
[----:B------:R-:W-:Y:S02]  /*1900*/  PRMT R7, RZ, 0x7610, R7 ;  /* 0x00007610ff077816 */ /* 0x000fe40000000007 */
[----:B------:R-:W-:Y:S01]  /*1910*/  ISETP.GT.AND P3, PT, R4, 0xe, PT ;  /* 0x0000000e0400780c */ /* 0x000fe20003f64270 */
[----:B------:R-:W-:Y:S01]  /*1920*/  IMAD.U32 R98, RZ, RZ, UR26 ;  /* 0x0000001aff627e24 */ /* 0x000fe2000f8e00ff */
[----:B------:R-:W-:Y:S01]  /*1930*/  LEA.HI.X.SX32 R89, R6, R3, 0x1, P0 ;  /* 0x0000000306597211 */ /* 0x000fe200000f0eff */
[----:B------:R1:W2:Y:S01]  /*1940*/  @P4 LDG.E.U8 R28, desc[UR8][R82.64] ;  /* 0x00000008521c4981 */ /* 0x0002a2000c1e1100 */
[----:B------:R-:W-:-:S02]  /*1950*/  ISETP.GT.AND P4, PT, R4, 0x10, PT ;  /* 0x000000100400780c */ /* 0x000fc40003f84270 */
[----:B0-----:R-:W-:Y:S01]  /*1960*/  IADD3 R80, P2, PT, R2, UR26, RZ ;  /* 0x0000001a02507c10 */ /* 0x001fe2000ff5e0ff */
[----:B------:R0:W2:Y:S01]  /*1970*/  @P5 LDG.E.U8 R7, desc[UR8][R88.64] ;  /* 0x0000000858075981 */ /* 0x0000a2000c1e1100 */
[----:B------:R-:W-:Y:S01]  /*1980*/  ISETP.GT.AND P5, PT, R4, 0x11, PT ;  /* 0x000000110400780c */ /* 0x000fe20003fa4270 */
[----:B------:R-:W-:Y:S01]  /*1990*/  IMAD.U32 R96, RZ, RZ, UR24 ;  /* 0x00000018ff607e24 */ /* 0x000fe2000f8e00ff */
[----:B------:R-:W-:Y:S02]  /*19a0*/  PRMT R6, RZ, 0x7610, R6 ;  /* 0x00007610ff067816 */ /* 0x000fe40000000006 */
[----:B------:R-:W-:Y:S01]  /*19b0*/  LEA.HI.X.SX32 R81, R98, R3, 0x1, P2 ;  /* 0x0000000362517211 */ /* 0x000fe200010f0eff */
[----:B------:R-:W-:Y:S01]  /*19c0*/  IMAD.U32 R90, RZ, RZ, UR23 ;  /* 0x00000017ff5a7e24 */ /* 0x000fe2000f8e00ff */
[C---:B-1----:R-:W-:Y:S02]  /*19d0*/  IADD3 R82, P1, PT, R2.reuse, UR24, RZ ;  /* 0x0000001802527c10 */ /* 0x042fe4000ff3e0ff */
[----:B------:R-:W-:Y:S01]  /*19e0*/  PRMT R77, RZ, 0x7610, R77 ;  /* 0x00007610ff4d7816 */ /* 0x000fe2000000004d */
[----:B------:R1:W2:Y:S01]  /*19f0*/  @P3 LDG.E.U8 R6, desc[UR8][R80.64] ;  /* 0x0000000850063981 */ /* 0x0002a2000c1e1100 */
[----:B0-----:R-:W-:-:S02]  /*1a00*/  IADD3 R88, P0, PT, R2, UR23, RZ ;  /* 0x0000001702587c10 */ /* 0x001fc4000ff1e0ff */
[-C--:B------:R-:W-:Y:S02]  /*1a10*/  LEA.HI.X.SX32 R83, R96, R3.reuse, 0x1, P1 ;  /* 0x0000000360537211 */ /* 0x080fe400008f0eff */
[----:B------:R-:W-:Y:S02]  /*1a20*/  PRMT R39, RZ, 0x7610, R39 ;  /* 0x00007610ff277816 */ /* 0x000fe40000000027 */
[----:B------:R-:W-:Y:S01]  /*1a30*/  ISETP.GT.AND P3, PT, R4, 0x12, PT ;  /* 0x000000120400780c */ /* 0x000fe20003f64270 */
[----:B------:R0:W2:Y:S01]  /*1a40*/  @P4 LDG.E.U8 R77, desc[UR8][R82.64] ;  /* 0x00000008524d4981 */ /* 0x0000a2000c1e1100 */
[----:B------:R-:W-:Y:S01]  /*1a50*/  LEA.HI.X.SX32 R89, R90, R3, 0x1, P0 ;  /* 0x000000035a597211 */ /* 0x000fe200000f0eff */
[----:B-1----:R-:W-:Y:S01]  /*1a60*/  IMAD.U32 R81, RZ, RZ, UR22 ;  /* 0x00000016ff517e24 */ /* 0x002fe2000f8e00ff */
[----:B------:R-:W-:Y:S02]  /*1a70*/  IADD3 R80, P2, PT, R2, UR22, RZ ;  /* 0x0000001602507c10 */ /* 0x000fe4000ff5e0ff */
[C---:B------:R-:W-:Y:S01]  /*1a80*/  ISETP.GT.AND P4, PT, R4.reuse, 0x13, PT ;  /* 0x000000130400780c */ /* 0x040fe20003f84270 */
[----:B------:R1:W4:Y:S01]  /*1a90*/  @P5 LDG.E.U8 R39, desc[UR8][R88.64] ;  /* 0x0000000858275981 */ /* 0x000322000c1e1100 */
[----:B------:R-:W-:-:S02]  /*1aa0*/  ISETP.GT.AND P5, PT, R4, 0x14, PT ;  /* 0x000000140400780c */ /* 0x000fc40003fa4270 */
[----:B------:R-:W-:Y:S01]  /*1ab0*/  PRMT R79, RZ, 0x7610, R79 ;  /* 0x00007610ff4f7816 */ /* 0x000fe2000000004f */
[----:B0-----:R-:W-:Y:S01]  /*1ac0*/  IMAD.U32 R83, RZ, RZ, UR21 ;  /* 0x00000015ff537e24 */ /* 0x001fe2000f8e00ff */
[-C--:B------:R-:W-:Y:S02]  /*1ad0*/  LEA.HI.X.SX32 R81, R81, R3.reuse, 0x1, P2 ;  /* 0x0000000351517211 */ /* 0x080fe400010f0eff */
[C---:B------:R-:W-:Y:S01]  /*1ae0*/  IADD3 R82, P1, PT, R2.reuse, UR21, RZ ;  /* 0x0000001502527c10 */ /* 0x040fe2000ff3e0ff */
[----:B-1----:R-:W-:Y:S01]  /*1af0*/  IMAD.U32 R89, RZ, RZ, UR20 ;  /* 0x00000014ff597e24 */ /* 0x002fe2000f8e00ff */
[----:B------:R-:W-:Y:S01]  /*1b00*/  IADD3 R88, P0, PT, R2, UR20, RZ ;  /* 0x0000001402587c10 */ /* 0x000fe2000ff1e0ff */
[----:B------:R0:W4:Y:S01]  /*1b10*/  @P3 LDG.E.U8 R79, desc[UR8][R80.64] ;  /* 0x00000008504f3981 */ /* 0x000122000c1e1100 */
[----:B------:R-:W-:Y:S02]  /*1b20*/  PRMT R90, RZ, 0x7610, R90 ;  /* 0x00007610ff5a7816 */ /* 0x000fe4000000005a */
[----:B------:R-:W-:-:S02]  /*1b30*/  LEA.HI.X.SX32 R83, R83, R3, 0x1, P1 ;  /* 0x0000000353537211 */ /* 0x000fc400008f0eff */
[----:B------:R-:W-:Y:S02]  /*1b40*/  PRMT R91, RZ, 0x7610, R91 ;  /* 0x00007610ff5b7816 */ /* 0x000fe4000000005b */
[----:B------:R-:W-:Y:S01]  /*1b50*/  LEA.HI.X.SX32 R89, R89, R3, 0x1, P0 ;  /* 0x0000000359597211 */ /* 0x000fe200000f0eff */
[----:B------:R1:W4:Y:S04]  /*1b60*/  @P4 LDG.E.U8 R90, desc[UR8][R82.64] ;  /* 0x00000008525a4981 */ /* 0x000328000c1e1100 */
[----:B------:R1:W4:Y:S01]  /*1b70*/  @P5 LDG.E.U8 R91, desc[UR8][R88.64] ;  /* 0x00000008585b5981 */ /* 0x000322000c1e1100 */
[----:B------:R-:W-:Y:S01]  /*1b80*/  ISETP.GT.AND P3, PT, R4, 0x15, PT ;  /* 0x000000150400780c */ /* 0x000fe20003f64270 */
[----:B0-----:R-:W-:Y:S01]  /*1b90*/  IMAD.U32 R81, RZ, RZ, UR19 ;  /* 0x00000013ff517e24 */ /* 0x001fe2000f8e00ff */
[----:B------:R-:W-:-:S02]  /*1ba0*/  IADD3 R80, P2, PT, R2, UR19, RZ ;  /* 0x0000001302507c10 */ /* 0x000fc4000ff5e0ff */
[C---:B------:R-:W-:Y:S02]  /*1bb0*/  ISETP.GT.AND P4, PT, R4.reuse, 0x16, PT ;  /* 0x000000160400780c */ /* 0x040fe40003f84270 */
[----:B------:R-:W-:Y:S02]  /*1bc0*/  PRMT R96, RZ, 0x7610, R96 ;  /* 0x00007610ff607816 */ /* 0x000fe40000000060 */
[----:B------:R-:W-:Y:S01]  /*1bd0*/  LEA.HI.X.SX32 R81, R81, R3, 0x1, P2 ;  /* 0x0000000351517211 */ /* 0x000fe200010f0eff */
[----:B-1----:R-:W-:Y:S01]  /*1be0*/  IMAD.U32 R83, RZ, RZ, UR18 ;  /* 0x00000012ff537e24 */ /* 0x002fe2000f8e00ff */
[----:B------:R-:W-:Y:S02]  /*1bf0*/  ISETP.GT.AND P5, PT, R4, 0x17, PT ;  /* 0x000000170400780c */ /* 0x000fe40003fa4270 */
[C---:B------:R-:W-:Y:S01]  /*1c00*/  IADD3 R82, P1, PT, R2.reuse, UR18, RZ ;  /* 0x0000001202527c10 */ /* 0x040fe2000ff3e0ff */
[----:B------:R-:W-:Y:S01]  /*1c10*/  IMAD.U32 R89, RZ, RZ, UR17 ;  /* 0x00000011ff597e24 */ /* 0x000fe2000f8e00ff */
[----:B------:R0:W4:Y:S01]  /*1c20*/  @P3 LDG.E.U8 R96, desc[UR8][R80.64] ;  /* 0x0000000850603981 */ /* 0x000122000c1e1100 */
[----:B------:R-:W-:-:S02]  /*1c30*/  IADD3 R88, P0, PT, R2, UR17, RZ ;  /* 0x0000001102587c10 */ /* 0x000fc4000ff1e0ff */
[----:B------:R-:W-:Y:S02]  /*1c40*/  PRMT R97, RZ, 0x7610, R97 ;  /* 0x00007610ff617816 */ /* 0x000fe40000000061 */
[----:B------:R-:W-:Y:S02]  /*1c50*/  ISETP.GT.AND P3, PT, R4, 0x18, PT ;  /* 0x000000180400780c */ /* 0x000fe40003f64270 */
[-C--:B------:R-:W-:Y:S02]  /*1c60*/  LEA.HI.X.SX32 R83, R83, R3.reuse, 0x1, P1 ;  /* 0x0000000353537211 */ /* 0x080fe400008f0eff */
[----:B------:R-:W-:Y:S01]  /*1c70*/  PRMT R98, RZ, 0x7610, R98 ;  /* 0x00007610ff627816 */ /* 0x000fe20000000062 */
[----:B0-----:R-:W-:Y:S01]  /*1c80*/  IMAD.U32 R81, RZ, RZ, UR16 ;  /* 0x00000010ff517e24 */ /* 0x001fe2000f8e00ff */
[----:B------:R-:W-:Y:S01]  /*1c90*/  LEA.HI.X.SX32 R89, R89, R3, 0x1, P0 ;  /* 0x0000000359597211 */ /* 0x000fe200000f0eff */
[----:B------:R0:W4:Y:S01]  /*1ca0*/  @P4 LDG.E.U8 R97, desc[UR8][R82.64] ;  /* 0x0000000852614981 */ /* 0x000122000c1e1100 */
[----:B------:R-:W-:-:S02]  /*1cb0*/  IADD3 R80, P2, PT, R2, UR16, RZ ;  /* 0x0000001002507c10 */ /* 0x000fc4000ff5e0ff */
[C---:B------:R-:W-:Y:S01]  /*1cc0*/  ISETP.GT.AND P4, PT, R4.reuse, 0x19, PT ;  /* 0x000000190400780c */ /* 0x040fe20003f84270 */
[----:B------:R1:W4:Y:S01]  /*1cd0*/  @P5 LDG.E.U8 R98, desc[UR8][R88.64] ;  /* 0x0000000858625981 */ /* 0x000322000c1e1100 */
[----:B------:R-:W-:Y:S02]  /*1ce0*/  PRMT R99, RZ, 0x7610, R99 ;  /* 0x00007610ff637816 */ /* 0x000fe40000000063 */
[----:B------:R-:W-:Y:S02]  /*1cf0*/  LEA.HI.X.SX32 R81, R81, R3, 0x1, P2 ;  /* 0x0000000351517211 */ /* 0x000fe400010f0eff */
[----:B------:R-:W-:Y:S01]  /*1d00*/  ISETP.GT.AND P5, PT, R4, 0x1a, PT ;  /* 0x0000001a0400780c */ /* 0x000fe20003fa4270 */
[----:B0-----:R-:W-:Y:S01]  /*1d10*/  IMAD.U32 R83, RZ, RZ, UR15 ;  /* 0x0000000fff537e24 */ /* 0x001fe2000f8e00ff */
[C---:B------:R-:W-:Y:S01]  /*1d20*/  IADD3 R82, P1, PT, R2.reuse, UR15, RZ ;  /* 0x0000000f02527c10 */ /* 0x040fe2000ff3e0ff */
[----:B------:R0:W4:Y:S01]  /*1d30*/  @P3 LDG.E.U8 R99, desc[UR8][R80.64] ;  /* 0x0000000850633981 */ /* 0x000122000c1e1100 */
[----:B------:R-:W-:Y:S01]  /*1d40*/  PRMT R103, RZ, 0x7610, R103 ;  /* 0x00007610ff677816 */ /* 0x000fe20000000067 */
[----:B-1----:R-:W-:Y:S01]  /*1d50*/  IMAD.U32 R89, RZ, RZ, UR14 ;  /* 0x0000000eff597e24 */ /* 0x002fe2000f8e00ff */
[----:B------:R-:W-:-:S02]  /*1d60*/  IADD3 R88, P0, PT, R2, UR14, RZ ;  /* 0x0000000e02587c10 */ /* 0x000fc4000ff1e0ff */
[----:B------:R-:W-:Y:S02]  /*1d70*/  ISETP.GT.AND P3, PT, R4, 0x1b, PT ;  /* 0x0000001b0400780c */ /* 0x000fe40003f64270 */
[-C--:B------:R-:W-:Y:S02]  /*1d80*/  LEA.HI.X.SX32 R83, R83, R3.reuse, 0x1, P1 ;  /* 0x0000000353537211 */ /* 0x080fe400008f0eff */
[----:B------:R-:W-:Y:S01]  /*1d90*/  PRMT R104, RZ, 0x7610, R104 ;  /* 0x00007610ff687816 */ /* 0x000fe20000000068 */
[----:B0-----:R-:W-:Y:S01]  /*1da0*/  IMAD.U32 R81, RZ, RZ, UR13 ;  /* 0x0000000dff517e24 */ /* 0x001fe2000f8e00ff */
[----:B------:R-:W-:Y:S01]  /*1db0*/  LEA.HI.X.SX32 R89, R89, R3, 0x1, P0 ;  /* 0x0000000359597211 */ /* 0x000fe200000f0eff */
[----:B------:R0:W4:Y:S01]  /*1dc0*/  @P4 LDG.E.U8 R103, desc[UR8][R82.64] ;  /* 0x0000000852674981 */ /* 0x000122000c1e1100 */
[----:B------:R-:W-:Y:S02]  /*1dd0*/  IADD3 R80, P2, PT, R2, UR13, RZ ;  /* 0x0000000d02507c10 */ /* 0x000fe4000ff5e0ff */
[----:B------:R-:W-:Y:S01]  /*1de0*/  ISETP.GT.AND P4, PT, R4, 0x1c, PT ;  /* 0x0000001c0400780c */ /* 0x000fe20003f84270 */
[----:B------:R1:W4:Y:S01]  /*1df0*/  @P5 LDG.E.U8 R104, desc[UR8][R88.64] ;  /* 0x0000000858685981 */ /* 0x000322000c1e1100 */
[----:B------:R-:W-:-:S02]  /*1e00*/  PRMT R105, RZ, 0x7610, R105 ;  /* 0x00007610ff697816 */ /* 0x000fc40000000069 */
[----:B------:R-:W-:Y:S02]  /*1e10*/  LEA.HI.X.SX32 R81, R81, R3, 0x1, P2 ;  /* 0x0000000351517211 */ /* 0x000fe400010f0eff */
[----:B------:R-:W-:Y:S01]  /*1e20*/  ISETP.GT.AND P5, PT, R4, 0x1d, PT ;  /* 0x0000001d0400780c */ /* 0x000fe20003fa4270 */
[----:B0-----:R-:W-:Y:S01]  /*1e30*/  IMAD.U32 R83, RZ, RZ, UR12 ;  /* 0x0000000cff537e24 */ /* 0x001fe2000f8e00ff */
[C---:B------:R-:W-:Y:S01]  /*1e40*/  IADD3 R82, P1, PT, R2.reuse, UR12, RZ ;  /* 0x0000000c02527c10 */ /* 0x040fe2000ff3e0ff */
[----:B------:R0:W4:Y:S01]  /*1e50*/  @P3 LDG.E.U8 R105, desc[UR8][R80.64] ;  /* 0x0000000850693981 */ /* 0x000122000c1e1100 */
[----:B-1----:R-:W-:Y:S01]  /*1e60*/  IMAD.U32 R89, RZ, RZ, UR11 ;  /* 0x0000000bff597e24 */ /* 0x002fe2000f8e00ff */
[----:B------:R-:W-:Y:S01]  /*1e70*/  IADD3 R88, P0, PT, R2, UR11, RZ ;  /* 0x0000000b02587c10 */ /* 0x000fe2000ff1e0ff */
[----:B------:R-:W1:Y:S01]  /*1e80*/  S2R R110, SR_TID.X ;  /* 0x00000000006e7919 */ /* 0x000e620000002100 */
[----:B------:R-:W-:Y:S02]  /*1e90*/  PRMT R106, RZ, 0x7610, R106 ;  /* 0x00007610ff6a7816 */ /* 0x000fe4000000006a */
[----:B------:R-:W-:-:S02]  /*1ea0*/  ISETP.GT.AND P3, PT, R4, 0x1e, PT ;  /* 0x0000001e0400780c */ /* 0x000fc40003f64270 */
[-C--:B------:R-:W-:Y:S01]  /*1eb0*/  LEA.HI.X.SX32 R83, R83, R3.reuse, 0x1, P1 ;  /* 0x0000000353537211 */ /* 0x080fe200008f0eff */
[----:B0-----:R-:W-:Y:S01]  /*1ec0*/  IMAD.U32 R81, RZ, RZ, UR10 ;  /* 0x0000000aff517e24 */ /* 0x001fe2000f8e00ff */
[----:B------:R-:W-:Y:S02]  /*1ed0*/  PRMT R107, RZ, 0x7610, R107 ;  /* 0x00007610ff6b7816 */ /* 0x000fe4000000006b */
[----:B------:R-:W-:Y:S01]  /*1ee0*/  LEA.HI.X.SX32 R89, R89, R3, 0x1, P0 ;  /* 0x0000000359597211 */ /* 0x000fe200000f0eff */
[----:B------:R0:W4:Y:S01]  /*1ef0*/  @P4 LDG.E.U8 R106, desc[UR8][R82.64] ;  /* 0x00000008526a4981 */ /* 0x000122000c1e1100 */
[----:B------:R-:W-:Y:S02]  /*1f00*/  IADD3 R80, P0, PT, R2, UR10, RZ ;  /* 0x0000000a02507c10 */ /* 0x000fe4000ff1e0ff */
[C---:B------:R-:W-:Y:S01]  /*1f10*/  ISETP.GT.AND P2, PT, R4.reuse, 0xf, PT ;  /* 0x0000000f0400780c */ /* 0x040fe20003f44270 */
[----:B------:R-:W1:Y:S01]  /*1f20*/  S2R R112, SR_TID.X ;  /* 0x0000000000707919 */ /* 0x000e620000002100 */
[----:B------:R-:W-:-:S02]  /*1f30*/  ISETP.GT.AND P4, PT, R4, 0x1f, PT ;  /* 0x0000001f0400780c */ /* 0x000fc40003f84270 */
[----:B------:R-:W-:Y:S01]  /*1f40*/  PRMT R109, RZ, 0x7610, R109 ;  /* 0x00007610ff6d7816 */ /* 0x000fe2000000006d */
[----:B------:R-:W1:Y:S01]  /*1f50*/  S2R R111, SR_TID.X ;  /* 0x00000000006f7919 */ /* 0x000e620000002100 */
[-C--:B------:R-:W-:Y:S01]  /*1f60*/  LEA.HI.X.SX32 R81, R81, R3.reuse, 0x1, P0 ;  /* 0x0000000351517211 */ /* 0x080fe200000f0eff */
[----:B0-----:R-:W-:Y:S01]  /*1f70*/  IMAD.U32 R83, RZ, RZ, UR25 ;  /* 0x00000019ff537e24 */ /* 0x001fe2000f8e00ff */
[----:B------:R0:W4:Y:S01]  /*1f80*/  @P5 LDG.E.U8 R107, desc[UR8][R88.64] ;  /* 0x00000008586b5981 */ /* 0x000122000c1e1100 */
[C---:B------:R-:W-:Y:S02]  /*1f90*/  IADD3 R82, P1, PT, R2.reuse, UR25, RZ ;  /* 0x0000001902527c10 */ /* 0x040fe4000ff3e0ff */
[----:B------:R-:W-:Y:S01]  /*1fa0*/  PRMT R108, RZ, 0x7610, R108 ;  /* 0x00007610ff6c7816 */ /* 0x000fe2000000006c */
[----:B------:R0:W4:Y:S01]  /*1fb0*/  @P3 LDG.E.U8 R109, desc[UR8][R80.64] ;  /* 0x00000008506d3981 */ /* 0x000122000c1e1100 */
[----:B------:R-:W-:Y:S01]  /*1fc0*/  LEA.HI.X.SX32 R83, R83, R3, 0x1, P1 ;  /* 0x0000000353537211 */ /* 0x000fe200008f0eff */
[----:B0-----:R-:W-:Y:S01]  /*1fd0*/  IMAD.U32 R89, RZ, RZ, UR7 ;  /* 0x00000007ff597e24 */ /* 0x001fe2000f8e00ff */
[----:B------:R-:W-:Y:S01]  /*1fe0*/  IADD3 R88, P0, PT, R2, UR7, RZ ;  /* 0x0000000702587c10 */ /* 0x000fe2000ff1e0ff */
[----:B------:R-:W0:Y:S01]  /*1ff0*/  S2R R114, SR_TID.X ;  /* 0x0000000000727919 */ /* 0x000e220000002100 */
[----:B------:R-:W-:-:S02]  /*2000*/  PRMT R80, RZ, 0x7610, R80 ;  /* 0x00007610ff507816 */ /* 0x000fc40000000050 */
[----:B------:R-:W-:Y:S01]  /*2010*/  LEA.HI.X.SX32 R89, R89, R3, 0x1, P0 ;  /* 0x0000000359597211 */ /* 0x000fe200000f0eff */
[----:B------:R0:W4:Y:S04]  /*2020*/  @P2 LDG.E.U8 R108, desc[UR8][R82.64] ;  /* 0x00000008526c2981 */ /* 0x000128000c1e1100 */
[----:B------:R-:W4:Y:S01]  /*2030*/  @P4 LDG.E.U8 R80, desc[UR8][R88.64] ;  /* 0x0000000858504981 */ /* 0x000f22000c1e1100 */
[----:B------:R-:W-:Y:S01]  /*2040*/  BAR.SYNC.DEFER_BLOCKING 0x0 ;  /* 0x0000000000007b1d */ /* 0x000fe20000010000 */
[----:B-1----:R-:W-:-:S04]  /*2050*/  LOP3.LUT R113, R110, 0x1f, RZ, 0xc0, !PT ;  /* 0x0000001f6e717812 */ /* 0x002fc800078ec0ff */
[----:B------:R-:W-:Y:S02]  /*2060*/  ISETP.GE.AND P2, PT, R113, R4, PT ;  /* 0x000000047100720c */ /* 0x000fe40003f46270 */
[C---:B------:R-:W-:Y:S02]  /*2070*/  LOP3.LUT R113, R112.reuse, 0x1ff, RZ, 0xc0, !PT ;  /* 0x000001ff70717812 */ /* 0x040fe400078ec0ff */
[----:B------:R-:W-:Y:S02]  /*2080*/  LOP3.LUT R110, R111, 0x1ff, RZ, 0xc0, !PT ;  /* 0x000001ff6f6e7812 */ /* 0x000fe400078ec0ff */
[----:B------:R-:W-:Y:S02]  /*2090*/  LOP3.LUT R112, R112, 0x1ff, RZ, 0xc0, !PT ;  /* 0x000001ff70707812 */ /* 0x000fe400078ec0ff */
[----:B------:R-:W-:Y:S01]  /*20a0*/  LOP3.LUT R115, R113, 0x8, RZ, 0x3c, !PT ;  /* 0x0000000871737812 */ /* 0x000fe200078e3cff */
[----:B------:R1:W-:Y:S01]  /*20b0*/  STL [R1+0x34], R2 ;  /* 0x0000340201007387 */ /* 0x0003e20000100800 */
[----:B------:R-:W-:-:S02]  /*20c0*/  LOP3.LUT R113, R112, 0x10, RZ, 0x3c, !PT ;  /* 0x0000001070717812 */ /* 0x000fc400078e3cff */
[----:B------:R-:W-:Y:S01]  /*20d0*/  LOP3.LUT R112, R112, 0x18, RZ, 0x3c, !PT ;  /* 0x0000001870707812 */ /* 0x000fe200078e3cff */
[----:B------:R1:W-:Y:S01]  /*20e0*/  STL [R1+0x38], R3 ;  /* 0x0000380301007387 */ /* 0x0003e20000100800 */
[----:B0-----:R-:W-:-:S03]  /*20f0*/  LOP3.LUT R114, R114, 0x1ff, RZ, 0xc0, !PT ;  /* 0x000001ff72727812 */ /* 0x001fc600078ec0ff */
[----:B------:R0:W-:Y:S04]  /*2100*/  STL [R1+0x3c], R4 ;  /* 0x00003c0401007387 */ /* 0x0001e80000100800 */
[----:B-1----:R-:W4:Y:S04]  /*2110*/  LDL R2, [R1+0x28] ;  /* 0x0000280001027983 */ /* 0x002f280000100800 */
[----:B------:R-:W4:Y:S04]  /*2120*/  LDL R3, [R1+0x24] ;  /* 0x0000240001037983 */ /* 0x000f280000100800 */
[----:B---3--:R-:W-:Y:S04]  /*2130*/  STS.U8 [R110+UR5], R78 ;  /* 0x0000004e6e007988 */ /* 0x008fe80008000005 */
[----:B0-----:R-:W3:Y:S04]  /*2140*/  LDL R4, [R1+0x18] ;  /* 0x0000180001047983 */ /* 0x001ee80000100800 */
[----:B--2---:R0:W-:Y:S04]  /*2150*/  STS.U8 [R110+UR5+0x2000], R77 ;  /* 0x0020004d6e007988 */ /* 0x0041e80008000005 */
[----:B------:R-:W-:Y:S04]  /*2160*/  STS.U8 [R115+UR5+0x200], R76 ;  /* 0x0002004c73007988 */ /* 0x000fe80008000005 */
[----:B----4-:R1:W-:Y:S04]  /*2170*/  STS.U8 [R115+UR5+0x2200], R39 ;  /* 0x0022002773007988 */ /* 0x0103e80008000005 */
[----:B0-----:R-:W2:Y:S04]  /*2180*/  LDL R77, [R1+0x10] ;  /* 0x00001000014d7983 */ /* 0x001ea80000100800 */
[----:B------:R-:W-:Y:S04]  /*2190*/  STS.U8 [R113+UR5+0x400], R38 ;  /* 0x0004002671007988 */ /* 0x000fe80008000005 */
[----:B------:R0:W-:Y:S04]  /*21a0*/  STS.U8 [R113+UR5+0x2400], R79 ;  /* 0x0024004f71007988 */ /* 0x0001e80008000005 */
[----:B------:R4:W-:Y:S04]  /*21b0*/  STS.U8 [R112+UR5+0x600], R37 ;  /* 0x0006002570007988 */ /* 0x0009e80008000005 */
[----:B-1----:R-:W3:Y:S01]  /*21c0*/  LDL R39, [R1+0xc] ;  /* 0x00000c0001277983 */ /* 0x002ee20000100800 */
[----:B0-----:R-:W-:-:S02]  /*21d0*/  LOP3.LUT R113, R114, 0x20, RZ, 0x3c, !PT ;  /* 0x0000002072717812 */ /* 0x001fc400078e3cff */
[----:B------:R-:W-:Y:S01]  /*21e0*/  LOP3.LUT R114, R114, 0x28, RZ, 0x3c, !PT ;  /* 0x0000002872727812 */ /* 0x000fe200078e3cff */
[----:B----4-:R-:W4:Y:S04]  /*21f0*/  LDL R37, [R1+0x20] ;  /* 0x0000200001257983 */ /* 0x010f280000100800 */
[----:B------:R-:W-:Y:S04]  /*2200*/  STS.U8 [R112+UR5+0x2600], R90 ;  /* 0x0026005a70007988 */ /* 0x000fe80008000005 */
[----:B------:R0:W-:Y:S04]  /*2210*/  STS.U8 [R113+UR5+0x800], R36 ;  /* 0x0008002471007988 */ /* 0x0001e80008000005 */
[----:B------:R-:W-:Y:S04]  /*2220*/  STS.U8 [R113+UR5+0x2800], R91 ;  /* 0x0028005b71007988 */ /* 0x000fe80008000005 */
[----:B------:R1:W-:Y:S04]  /*2230*/  STS.U8 [R114+UR5+0xa00], R35 ;  /* 0x000a002372007988 */ /* 0x0003e80008000005 */
[----:B0-----:R-:W4:Y:S04]  /*2240*/  LDL R36, [R1+0x1c] ;  /* 0x00001c0001247983 */ /* 0x001f280000100800 */
[----:B-1----:R-:W4:Y:S01]  /*2250*/  LDL R35, [R1+0x14] ;  /* 0x0000140001237983 */ /* 0x002f220000100800 */
[----:B------:R-:W0:Y:S03]  /*2260*/  S2R R112, SR_TID.X ;  /* 0x0000000000707919 */ /* 0x000e260000002100 */
[----:B------:R1:W-:Y:S01]  /*2270*/  STS.U8 [R114+UR5+0x2a00], R96 ;  /* 0x002a006072007988 */ /* 0x0003e20008000005 */
[----:B0-----:R-:W-:-:S04]  /*2280*/  LOP3.LUT R113, R112, 0x1ff, RZ, 0xc0, !PT ;  /* 0x000001ff70717812 */ /* 0x001fc800078ec0ff */
[----:B------:R-:W-:Y:S02]  /*2290*/  LOP3.LUT R113, R113, 0x30, RZ, 0x3c, !PT ;  /* 0x0000003071717812 */ /* 0x000fe400078e3cff */
[----:B------:R-:W-:-:S03]  /*22a0*/  LOP3.LUT R112, R112, 0x1ff, RZ, 0xc0, !PT ;  /* 0x000001ff70707812 */ /* 0x000fc600078ec0ff */
[----:B------:R-:W-:Y:S01]  /*22b0*/  STS.U8 [R113+UR5+0xc00], R34 ;  /* 0x000c002271007988 */ /* 0x000fe20008000005 */
[----:B-1----:R-:W-:-:S03]  /*22c0*/  LOP3.LUT R114, R112, 0x38, RZ, 0x3c, !PT ;  /* 0x0000003870727812 */ /* 0x002fc600078e3cff */
[----:B------:R0:W-:Y:S04]  /*22d0*/  STS.U8 [R113+UR5+0x2c00], R97 ;  /* 0x002c006171007988 */ /* 0x0001e80008000005 */
[----:B------:R-:W-:Y:S01]  /*22e0*/  STS.U8 [R114+UR5+0xe00], R33 ;  /* 0x000e002172007988 */ /* 0x000fe20008000005 */
[----:B0-----:R-:W-:Y:S02]  /*22f0*/  LOP3.LUT R113, R112, 0x40, RZ, 0x3c, !PT ;  /* 0x0000004070717812 */ /* 0x001fe400078e3cff */
[C---:B------:R-:W-:Y:S01]  /*2300*/  LOP3.LUT R112, R111.reuse, 0x1ff, RZ, 0xc0, !PT ;  /* 0x000001ff6f707812 */ /* 0x040fe200078ec0ff */
[----:B------:R-:W-:Y:S03]  /*2310*/  STS.U8 [R114+UR5+0x2e00], R98 ;  /* 0x002e006272007988 */ /* 0x000fe60008000005 */
[----:B------:R-:W-:Y:S01]  /*2320*/  LOP3.LUT R81, R112, 0x48, RZ, 0x3c, !PT ;  /* 0x0000004870517812 */ /* 0x000fe200078e3cff */
[----:B------:R-:W-:Y:S01]  /*2330*/  STS.U8 [R113+UR5+0x1000], R32 ;  /* 0x0010002071007988 */ /* 0x000fe20008000005 */
[----:B------:R-:W-:-:S02]  /*2340*/  LOP3.LUT R111, R111, 0x1ff, RZ, 0xc0, !PT ;  /* 0x000001ff6f6f7812 */ /* 0x000fc400078ec0ff */
[----:B------:R-:W-:Y:S01]  /*2350*/  LOP3.LUT R82, R112, 0x50, RZ, 0x3c, !PT ;  /* 0x0000005070527812 */ /* 0x000fe200078e3cff */
[----:B------:R-:W-:Y:S04]  /*2360*/  STS.U8 [R113+UR5+0x3000], R99 ;  /* 0x0030006371007988 */ /* 0x000fe80008000005 */
[----:B------:R-:W-:Y:S01]  /*2370*/  STS.U8 [R81+UR5+0x1200], R31 ;  /* 0x0012001f51007988 */ /* 0x000fe20008000005 */
[----:B------:R-:W-:-:S03]  /*2380*/  LOP3.LUT R76, R111, 0x60, RZ, 0x3c, !PT ;  /* 0x000000606f4c7812 */ /* 0x000fc600078e3cff */
[----:B------:R0:W-:Y:S04]  /*2390*/  STS.U8 [R81+UR5+0x3200], R103 ;  /* 0x0032006751007988 */ /* 0x0001e80008000005 */
[----:B------:R-:W-:Y:S01]  /*23a0*/  STS.U8 [R82+UR5+0x1400], R30 ;  /* 0x0014001e52007988 */ /* 0x000fe20008000005 */
[----:B0-----:R-:W-:-:S03]  /*23b0*/  LOP3.LUT R81, R111, 0x58, RZ, 0x3c, !PT ;  /* 0x000000586f517812 */ /* 0x001fc600078e3cff */
[----:B------:R-:W-:Y:S01]  /*23c0*/  STS.U8 [R82+UR5+0x3400], R104 ;  /* 0x0034006852007988 */ /* 0x000fe20008000005 */
[----:B------:R-:W-:-:S03]  /*23d0*/  LOP3.LUT R78, R111, 0x68, RZ, 0x3c, !PT ;  /* 0x000000686f4e7812 */ /* 0x000fc600078e3cff */
[----:B------:R-:W-:Y:S04]  /*23e0*/  STS.U8 [R81+UR5+0x1600], R29 ;  /* 0x0016001d51007988 */ /* 0x000fe80008000005 */
[----:B------:R-:W-:Y:S04]  /*23f0*/  STS.U8 [R81+UR5+0x3600], R105 ;  /* 0x0036006951007988 */ /* 0x000fe80008000005 */
[----:B------:R-:W-:Y:S01]  /*2400*/  STS.U8 [R76+UR5+0x1800], R28 ;  /* 0x0018001c4c007988 */ /* 0x000fe20008000005 */
[----:B------:R-:W-:-:S03]  /*2410*/  LOP3.LUT R38, R110, 0x78, RZ, 0x3c, !PT ;  /* 0x000000786e267812 */ /* 0x000fc600078e3cff */
[----:B------:R0:W-:Y:S04]  /*2420*/  STS.U8 [R76+UR5+0x3800], R106 ;  /* 0x0038006a4c007988 */ /* 0x0001e80008000005 */
[----:B------:R-:W-:Y:S01]  /*2430*/  STS.U8 [R78+UR5+0x1a00], R7 ;  /* 0x001a00074e007988 */ /* 0x000fe20008000005 */
[----:B0-----:R-:W-:-:S03]  /*2440*/  LOP3.LUT R76, R110, 0x70, RZ, 0x3c, !PT ;  /* 0x000000706e4c7812 */ /* 0x001fc600078e3cff */
[----:B------:R-:W-:Y:S04]  /*2450*/  STS.U8 [R78+UR5+0x3a00], R107 ;  /* 0x003a006b4e007988 */ /* 0x000fe80008000005 */
[----:B------:R3:W-:Y:S04]  /*2460*/  STS.U8 [R76+UR5+0x1c00], R6 ;  /* 0x001c00064c007988 */ /* 0x0007e80008000005 */
[----:B------:R-:W-:Y:S04]  /*2470*/  STS.U8 [R76+UR5+0x3c00], R109 ;  /* 0x003c006d4c007988 */ /* 0x000fe80008000005 */
[----:B------:R-:W-:Y:S04]  /*2480*/  STS.U8 [R38+UR5+0x1e00], R108 ;  /* 0x001e006c26007988 */ /* 0x000fe80008000005 */
[----:B------:R-:W-:Y:S01]  /*2490*/  STS.U8 [R38+UR5+0x3e00], R80 ;  /* 0x003e005026007988 */ /* 0x000fe20008000005 */
[----:B------:R-:W-:Y:S01]  /*24a0*/  BAR.SYNC.DEFER_BLOCKING 0x0 ;  /* 0x0000000000007b1d */ /* 0x000fe20000010000 */
[----:B------:R-:W-:-:S02]  /*24b0*/  PRMT R34, RZ, 0x7610, R34 ;  /* 0x00007610ff227816 */ /* 0x000fc40000000022 */
[----:B------:R-:W-:-:S03]  /*24c0*/  PRMT R89, RZ, 0x7610, R89 ;  /* 0x00007610ff597816 */ /* 0x000fc60000000059 */
[----:B------:R-:W-:Y:S04]  /*24d0*/  STL [R1+0x40], R100 ;  /* 0x0000406401007387 */ /* 0x000fe80000100800 */
[----:B------:R-:W4:Y:S04]  /*24e0*/  LDL R96, [R1+0x4] ;  /* 0x0000040001607983 */ /* 0x000f280000100800 */
[----:B------:R-:W-:Y:S04]  /*24f0*/  LDS.U8 R80, [R0+UR5] ;  /* 0x0000000500507984 */ /* 0x000fe80008000000 */
[----:B------:R-:W-:Y:S04]  /*2500*/  LDS.U8 R81, [R0+UR5+0x8] ;  /* 0x0000080500517984 */ /* 0x000fe80008000000 */
[----:B------:R-:W0:Y:S04]  /*2510*/  LDS.U8 R88, [R0+UR5+0x200] ;  /* 0x0002000500587984 */ /* 0x000e280008000000 */
[----:B------:R-:W-:Y:S04]  /*2520*/  LDS.U8 R82, [R0+UR5+0x2000] ;  /* 0x0020000500527984 */ /* 0x000fe80008000000 */
[----:B------:R-:W-:Y:S04]  /*2530*/  LDS.U8 R83, [R0+UR5+0x2008] ;  /* 0x0020080500537984 */ /* 0x000fe80008000000 */
[----:B------:R-:W1:Y:S04]  /*2540*/  LDS.U8 R38, [R0+UR5+0x2200] ;  /* 0x0022000500267984 */ /* 0x000e680008000000 */
[----:B------:R-:W-:Y:S04]  /*2550*/  LDS.U8 R76, [R0+UR5+0x80] ;  /* 0x00008005004c7984 */ /* 0x000fe80008000000 */
[----:B------:R-:W-:Y:S04]  /*2560*/  LDS.U8 R78, [R0+UR5+0x2080] ;  /* 0x00208005004e7984 */ /* 0x000fe80008000000 */
[----:B------:R-:W-:Y:S04]  /*2570*/  LDS.U8 R79, [R0+UR5+0x2088] ;  /* 0x00208805004f7984 */ /* 0x000fe80008000000 */
[----:B------:R-:W-:Y:S04]  /*2580*/  LDS.U8 R32, [R0+UR5+0x100] ;  /* 0x0001000500207984 */ /* 0x000fe80008000000 */
[----:B------:R-:W-:Y:S01]  /*2590*/  LDS.U8 R33, [R0+UR5+0x108] ;  /* 0x0001080500217984 */ /* 0x000fe20008000000 */
[----:B--2---:R-:W-:-:S03]  /*25a0*/  IADD3 R28, P0, PT, R77, R100, RZ ;  /* 0x000000644d1c7210 */ /* 0x004fc60007f1e0ff */
[----:B------:R-:W-:Y:S04]  /*25b0*/  LDS.U8 R91, [R0+UR5+0x2100] ;  /* 0x00210005005b7984 */ /* 0x000fe80008000000 */
[----:B------:R-:W-:Y:S01]  /*25c0*/  LDS.U8 R77, [R0+UR5+0x88] ;  /* 0x00008805004d7984 */ /* 0x000fe20008000000 */
[----:B------:R-:W-:Y:S02]  /*25d0*/  LOP3.LUT R97, R0, 0x410, RZ, 0x3c, !PT ;  /* 0x0000041000617812 */ /* 0x000fe400078e3cff */
[-C--:B---3--:R-:W-:Y:S01]  /*25e0*/  IADD3 R6, P1, PT, R39, R100.reuse, RZ ;  /* 0x0000006427067210 */ /* 0x088fe20007f3e0ff */
[----:B------:R-:W-:Y:S04]  /*25f0*/  STL [R1+0x44], R5 ;  /* 0x0000440501007387 */ /* 0x000fe80000100800 */
[----:B------:R-:W2:Y:S01]  /*2600*/  LDS.U8 R39, [R0+UR5+0x208] ;  /* 0x0002080500277984 */ /* 0x000ea20008000000 */
[----:B----4-:R-:W-:Y:S01]  /*2610*/  IMAD.X R29, R37, 0x1, R5, P0 ;  /* 0x00000001251d7824 */ /* 0x010fe200000e0605 */
[----:B------:R-:W-:-:S02]  /*2620*/  IADD3 R30, P0, PT, R4, R100, RZ ;  /* 0x00000064041e7210 */ /* 0x000fc40007f1e0ff */
[----:B------:R-:W3:Y:S04]  /*2630*/  LDS.U8 R37, [R0+UR5+0x2208] ;  /* 0x0022080500257984 */ /* 0x000ee80008000000 */
[----:B------:R4:W4:Y:S01]  /*2640*/  @!P2 LDG.E.U8 R34, desc[UR8][R28.64] ;  /* 0x000000081c22a981 */ /* 0x000922000c1e1100 */
[----:B------:R-:W-:Y:S02]  /*2650*/  IMAD.X R31, R2, 0x1, R5, P0 ;  /* 0x00000001021f7824 */ /* 0x000fe400000e0605 */
[----:B0-----:R-:W-:Y:S01]  /*2660*/  IMAD R81, R88, 0x100, R81 ;  /* 0x0000010058517824 */ /* 0x001fe200078e0251 */
[----:B------:R-:W-:Y:S01]  /*2670*/  LDS.U8 R90, [R0+UR5+0x2308] ;  /* 0x00230805005a7984 */ /* 0x000fe20008000000 */
[----:B-1----:R-:W-:-:S03]  /*2680*/  IMAD R83, R38, 0x100, R83 ;  /* 0x0000010026537824 */ /* 0x002fc600078e0253 */
[----:B------:R-:W-:Y:S04]  /*2690*/  LDS.U8 R88, [R0+UR5+0x2300] ;  /* 0x0023000500587984 */ /* 0x000fe80008000000 */
[----:B------:R-:W-:Y:S01]  /*26a0*/  LDS.U8 R38, [R0+UR5+0x2180] ;  /* 0x0021800500267984 */ /* 0x000fe20008000000 */
[----:B------:R-:W-:-:S03]  /*26b0*/  IMAD.X R7, R36, 0x1, R5, P1 ;  /* 0x0000000124077824 */ /* 0x000fc600008e0605 */
[----:B------:R-:W0:Y:S01]  /*26c0*/  LDS.U8 R36, [R0+UR5+0x280] ;  /* 0x0002800500247984 */ /* 0x000e220008000000 */
[----:B----4-:R-:W-:-:S03]  /*26d0*/  IADD3 R28, P1, PT, R35, R100, RZ ;  /* 0x00000064231c7210 */ /* 0x010fc60007f3e0ff */
[----:B------:R1:W4:Y:S02]  /*26e0*/  @!P2 LDG.E.U8 R89, desc[UR8][R6.64] ;  /* 0x000000080659a981 */ /* 0x000324000c1e1100 */
[----:B------:R-:W-:Y:S02]  /*26f0*/  IMAD.X R29, R3, 0x1, R5, P1 ;  /* 0x00000001031d7824 */ /* 0x000fe400008e0605 */
[----:B------:R-:W0:Y:S04]  /*2700*/  LDS.U8 R35, [R0+UR5+0x288] ;  /* 0x0002880500237984 */ /* 0x000e280008000000 */
[----:B------:R-:W-:Y:S01]  /*2710*/  STL [R1+0x48], R0 ;  /* 0x0000480001007387 */ /* 0x000fe20000100800 */
[----:B-1----:R-:W-:Y:S02]  /*2720*/  PRMT R7, RZ, 0x7610, R7 ;  /* 0x00007610ff077816 */ /* 0x002fe40000000007 */
[----:B------:R-:W-:Y:S01]  /*2730*/  PRMT R6, RZ, 0x7610, R6 ;  /* 0x00007610ff067816 */ /* 0x000fe20000000006 */
[----:B--2---:R-:W-:Y:S01]  /*2740*/  IMAD R80, R39, 0x100, R80 ;  /* 0x0000010027507824 */ /* 0x004fe200078e0250 */
[----:B------:R-:W-:Y:S04]  /*2750*/  LDS.U8 R2, [R97+UR5+0x180] ;  /* 0x0001800561027984 */ /* 0x000fe80008000000 */
[----:B------:R1:W2:Y:S04]  /*2760*/  @!P2 LDG.E.U8 R7, desc[UR8][R28.64] ;  /* 0x000000081c07a981 */ /* 0x0002a8000c1e1100 */
[----:B------:R1:W2:Y:S01]  /*2770*/  @!P2 LDG.E.U8 R6, desc[UR8][R30.64] ;  /* 0x000000081e06a981 */ /* 0x0002a2000c1e1100 */
[----:B---3--:R-:W-:-:S03]  /*2780*/  IMAD R82, R37, 0x100, R82 ;  /* 0x0000010025527824 */ /* 0x008fc600078e0252 */
[----:B------:R-:W-:Y:S04]  /*2790*/  LDS.U8 R37, [R0+UR5+0x188] ;  /* 0x0001880500257984 */ /* 0x000fe80008000000 */
[----:B-1----:R-:W1:Y:S04]  /*27a0*/  LDS.U8 R29, [R0+UR5+0x308] ;  /* 0x00030805001d7984 */ /* 0x002e680008000000 */
[----:B------:R-:W3:Y:S04]  /*27b0*/  LDS.U8 R31, [R0+UR5+0x2288] ;  /* 0x00228805001f7984 */ /* 0x000ee80008000000 */
[----:B------:R-:W3:Y:S04]  /*27c0*/  LDS.U8 R30, [R0+UR5+0x2280] ;  /* 0x00228005001e7984 */ /* 0x000ee80008000000 */
[----:B------:R-:W3:Y:S01]  /*27d0*/  LDS.U8 R28, [R0+UR5+0x300] ;  /* 0x00030005001c7984 */ /* 0x000ee20008000000 */
[----:B0-----:R-:W-:-:S02]  /*27e0*/  IMAD R77, R36, 0x100, R77 ;  /* 0x00000100244d7824 */ /* 0x001fc400078e024d */
[----:B------:R-:W-:Y:S01]  /*27f0*/  IMAD R76, R35, 0x100, R76 ;  /* 0x00000100234c7824 */ /* 0x000fe200078e024c */
[----:B------:R-:W-:Y:S04]  /*2800*/  LDS.U8 R36, [R0+UR5+0x180] ;  /* 0x0001800500247984 */ /* 0x000fe80008000000 */
[----:B------:R-:W-:Y:S04]  /*2810*/  LDS.U8 R35, [R0+UR5+0x2108] ;  /* 0x0021080500237984 */ /* 0x000fe80008000000 */
[----:B------:R-:W-:Y:S04]  /*2820*/  LDS.U8 R39, [R0+UR5+0x2188] ;  /* 0x0021880500277984 */ /* 0x000fe80008000000 */
[----:B------:R-:W-:Y:S04]  /*2830*/  LDS.U8 R110, [R97+UR5] ;  /* 0x00000005616e7984 */ /* 0x000fe80008000000 */
[----:B------:R-:W-:Y:S04]  /*2840*/  LDS.U8 R109, [R97+UR5+0x208] ;  /* 0x00020805616d7984 */ /* 0x000fe80008000000 */
[----:B------:R-:W-:Y:S01]  /*2850*/  LDS.U8 R108, [R97+UR5+0x8] ;  /* 0x00000805616c7984 */ /* 0x000fe20008000000 */
[----:B-1----:R-:W-:-:S03]  /*2860*/  IMAD R32, R29, 0x100, R32 ;  /* 0x000001001d207824 */ /* 0x002fc600078e0220 */
[----:B------:R-:W-:Y:S01]  /*2870*/  LDS.U8 R107, [R97+UR5+0x200] ;  /* 0x00020005616b7984 */ /* 0x000fe20008000000 */
[----:B---3--:R-:W-:-:S03]  /*2880*/  IMAD R78, R31, 0x100, R78 ;  /* 0x000001001f4e7824 */ /* 0x008fc600078e024e */
[----:B------:R-:W-:Y:S01]  /*2890*/  LDS.U8 R29, [R0+UR5+0x2388] ;  /* 0x00238805001d7984 */ /* 0x000fe20008000000 */
[----:B------:R-:W-:-:S03]  /*28a0*/  IMAD R79, R30, 0x100, R79 ;  /* 0x000001001e4f7824 */ /* 0x000fc600078e024f */
[----:B------:R-:W-:Y:S01]  /*28b0*/  LDS.U8 R31, [R0+UR5+0x388] ;  /* 0x00038805001f7984 */ /* 0x000fe20008000000 */
[----:B------:R-:W-:-:S03]  /*28c0*/  IMAD R33, R28, 0x100, R33 ;  /* 0x000001001c217824 */ /* 0x000fc600078e0221 */
[----:B------:R-:W-:Y:S04]  /*28d0*/  LDS.U8 R30, [R0+UR5+0x380] ;  /* 0x00038005001e7984 */ /* 0x000fe80008000000 */
[----:B------:R-:W-:Y:S04]  /*28e0*/  LDS.U8 R28, [R0+UR5+0x2380] ;  /* 0x00238005001c7984 */ /* 0x000fe80008000000 */
[----:B------:R-:W0:Y:S04]  /*28f0*/  LDS.U8 R0, [R97+UR5+0x100] ;  /* 0x0001000561007984 */ /* 0x000e280008000000 */
[----:B------:R-:W-:Y:S04]  /*2900*/  LDS.U8 R106, [R97+UR5+0x2000] ;  /* 0x00200005616a7984 */ /* 0x000fe80008000000 */
        /* <DEDUP_REMOVED lines=8> */
[----:B0-----:R-:W-:Y:S04]  /*2990*/  STL [R1], R0 ;  /* 0x0000000001007387 */ /* 0x001fe80000100800 */
[----:B------:R-:W-:Y:S04]  /*29a0*/  STL [R1+0x8], R2 ;  /* 0x0000080201007387 */ /* 0x000fe80000100800 */
        /* <DEDUP_REMOVED lines=16> */
[----:B------:R-:W-:Y:S01]  /*2ab0*/  LDS.U8 R101, [R97+UR5+0x2380] ;  /* 0x0023800561657984 */ /* 0x000fe20008000000 */
[----:B------:R-:W-:Y:S01]  /*2ac0*/  BAR.SYNC.DEFER_BLOCKING 0x0 ;  /* 0x0000000000007b1d */ /* 0x000fe20000010000 */
[----:B------:R-:W-:-:S02]  /*2ad0*/  IMAD R36, R31, 0x100, R36 ;  /* 0x000001001f247824 */ /* 0x000fc400078e0224 */
[----:B------:R-:W-:Y:S02]  /*2ae0*/  IMAD R37, R30, 0x100, R37 ;  /* 0x000001001e257824 */ /* 0x000fe400078e0225 */
[----:B------:R-:W-:Y:S02]  /*2af0*/  IMAD R38, R29, 0x100, R38 ;  /* 0x000001001d267824 */ /* 0x000fe400078e0226 */
[----:B------:R-:W-:Y:S01]  /*2b00*/  IMAD R39, R28, 0x100, R39 ;  /* 0x000001001c277824 */ /* 0x000fe200078e0227 */
[----:B------:R-:W-:Y:S01]  /*2b10*/  F2FP.F16.E4M3.UNPACK_B R80, R80 ;  /* 0x00000050ff50723e */ /* 0x000fe200020006ff */
[----:B------:R0:W-:Y:S04]  /*2b20*/  STS.U8 [R102+UR5+0x200], R34 ;  /* 0x0002002266007988 */ /* 0x0001e80008000005 */
[----:B----4-:R-:W-:Y:S04]  /*2b30*/  STS.U8 [R102+UR5], R89 ;  /* 0x0000005966007988 */ /* 0x010fe80008000005 */
[----:B--2---:R-:W-:Y:S04]  /*2b40*/  STS.U8 [R102+UR5+0x400], R7 ;  /* 0x0004000766007988 */ /* 0x004fe80008000005 */
[----:B------:R-:W-:Y:S01]  /*2b50*/  STS.U8 [R102+UR5+0x600], R6 ;  /* 0x0006000666007988 */ /* 0x000fe20008000005 */
[----:B------:R-:W-:Y:S06]  /*2b60*/  BAR.SYNC.DEFER_BLOCKING 0x0 ;  /* 0x0000000000007b1d */ /* 0x000fec0000010000 */
[----:B------:R-:W1:Y:S01]  /*2b70*/  LDSM.16.M88.4 R28, [R96] ;  /* 0x00000000601c783b */ /* 0x000e620000000200 */
[----:B------:R-:W-:-:S02]  /*2b80*/  F2FP.F16.E4M3.UNPACK_B R81, R81 ;  /* 0x00000051ff51723e */ /* 0x000fc400020006ff */
[----:B------:R-:W-:Y:S02]  /*2b90*/  F2FP.F16.E4M3.UNPACK_B R82, R82 ;  /* 0x00000052ff52723e */ /* 0x000fe400020006ff */
[----:B------:R-:W-:Y:S01]  /*2ba0*/  F2FP.F16.E4M3.UNPACK_B R83, R83 ;  /* 0x00000053ff53723e */ /* 0x000fe200020006ff */
[----:B0-----:R-:W-:Y:S01]  /*2bb0*/  IMAD R34, R90, 0x100, R91 ;  /* 0x000001005a227824 */ /* 0x001fe200078e025b */
[----:B------:R-:W-:Y:S01]  /*2bc0*/  F2FP.F16.E4M3.UNPACK_B R76, R76 ;  /* 0x0000004cff4c723e */ /* 0x000fe200020006ff */
[----:B------:R-:W-:Y:S01]  /*2bd0*/  IMAD R35, R88, 0x100, R35 ;  /* 0x0000010058237824 */ /* 0x000fe200078e0223 */
[----:B------:R-:W-:Y:S02]  /*2be0*/  F2FP.F16.E4M3.UNPACK_B R77, R77 ;  /* 0x0000004dff4d723e */ /* 0x000fe400020006ff */
[----:B------:R-:W-:Y:S02]  /*2bf0*/  F2FP.F16.E4M3.UNPACK_B R78, R78 ;  /* 0x0000004eff4e723e */ /* 0x000fe400020006ff */
[----:B------:R-:W-:-:S02]  /*2c00*/  F2FP.F16.E4M3.UNPACK_B R79, R79 ;  /* 0x0000004fff4f723e */ /* 0x000fc400020006ff */
[----:B-1----:R-:W-:Y:S02]  /*2c10*/  F2FP.F16.E4M3.UNPACK_B R6, R28 ;  /* 0x0000001cff06723e */ /* 0x002fe400020006ff */
[----:B------:R-:W-:-:S07]  /*2c20*/  F2FP.F16.E4M3.UNPACK_B R7, R29 ;  /* 0x0000001dff07723e */ /* 0x000fce00020006ff */
[----:B------:R-:W-:Y:S01]  /*2c30*/  HMMA.16816.F32 R88, R80, R6, R8 ;  /* 0x000000065058723c */ /* 0x000fe20000001808 */
[----:B------:R-:W-:-:S07]  /*2c40*/  IMAD.MOV.U32 R11, RZ, RZ, R96 ;  /* 0x000000ffff0b7224 */ /* 0x000fce00078e0060 */
[----:B------:R-:W-:Y:S01]  /*2c50*/  HMMA.16816.F32 R96, R76, R6, R40 ;  /* 0x000000064c60723c */ /* 0x000fe20000001828 */
[----:B------:R-:W0:Y:S01]  /*2c60*/  LDSM.16.M88.4 R40, [R11+0x400] ;  /* 0x000400000b28783b */ /* 0x000e220000000200 */
[----:B------:R-:W-:Y:S02]  /*2c70*/  F2FP.F16.E4M3.UNPACK_B R32, R32 ;  /* 0x00000020ff20723e */ /* 0x000fe400020006ff */
[----:B------:R-:W-:Y:S02]  /*2c80*/  F2FP.F16.E4M3.UNPACK_B R33, R33 ;  /* 0x00000021ff21723e */ /* 0x000fe400020006ff */
[----:B------:R-:W-:Y:S02]  /*2c90*/  F2FP.F16.E4M3.UNPACK_B R34, R34 ;  /* 0x00000022ff22723e */ /* 0x000fe400020006ff */
[----:B------:R-:W-:Y:S02]  /*2ca0*/  F2FP.F16.E4M3.UNPACK_B R35, R35 ;  /* 0x00000023ff23723e */ /* 0x000fe400020006ff */
[----:B------:R-:W-:-:S02]  /*2cb0*/  F2FP.F16.E4M3.UNPACK_B R36, R36 ;  /* 0x00000024ff24723e */ /* 0x000fc400020006ff */
[----:B------:R-:W-:Y:S02]  /*2cc0*/  F2FP.F16.E4M3.UNPACK_B R37, R37 ;  /* 0x00000025ff25723e */ /* 0x000fe400020006ff */
[----:B------:R-:W-:Y:S02]  /*2cd0*/  F2FP.F16.E4M3.UNPACK_B R38, R38 ;  /* 0x00000026ff26723e */ /* 0x000fe400020006ff */
[----:B------:R-:W-:Y:S01]  /*2ce0*/  F2FP.F16.E4M3.UNPACK_B R39, R39 ;  /* 0x00000027ff27723e */ /* 0x000fe200020006ff */
[-C--:B------:R-:W-:Y:S08]  /*2cf0*/  HMMA.16816.F32 R84, R32, R6.reuse, R84 ;  /* 0x000000062054723c */ /* 0x080ff00000001854 */
[----:B------:R-:W-:Y:S01]  /*2d00*/  HMMA.16816.F32 R92, R36, R6, R92 ;  /* 0x00000006245c723c */ /* 0x000fe2000000185c */
[----:B------:R-:W-:-:S02]  /*2d10*/  F2FP.F16.E4M3.UNPACK_B R6, R30 ;  /* 0x0000001eff06723e */ /* 0x000fc400020006ff */
[----:B------:R-:W-:Y:S02]  /*2d20*/  F2FP.F16.E4M3.UNPACK_B R7, R31 ;  /* 0x0000001fff07723e */ /* 0x000fe400020006ff */
[----:B0-----:R-:W-:Y:S02]  /*2d30*/  F2FP.F16.E4M3.UNPACK_B R8, R40 ;  /* 0x00000028ff08723e */ /* 0x001fe400020006ff */
[----:B------:R-:W-:Y:S02]  /*2d40*/  F2FP.F16.E4M3.UNPACK_B R9, R41 ;  /* 0x00000029ff09723e */ /* 0x000fe400020006ff */
[----:B------:R-:W-:Y:S02]  /*2d50*/  F2FP.F16.E4M3.UNPACK_B R10, R42 ;  /* 0x0000002aff0a723e */ /* 0x000fe400020006ff */
[----:B------:R-:W-:Y:S01]  /*2d60*/  F2FP.F16.E4M3.UNPACK_B R11, R43 ;  /* 0x0000002bff0b723e */ /* 0x000fe200020006ff */
[C---:B------:R-:W-:Y:S08]  /*2d70*/  HMMA.16816.F32 R72, R80.reuse, R6, R72 ;  /* 0x000000065048723c */ /* 0x040ff00000001848 */
[C---:B------:R-:W-:Y:S08]  /*2d80*/  HMMA.16816.F32 R68, R80.reuse, R8, R68 ;  /* 0x000000085044723c */ /* 0x040ff00000001844 */
[----:B------:R-:W-:Y:S01]  /*2d90*/  HMMA.16816.F32 R64, R80, R10, R64 ;  /* 0x0000000a5040723c */ /* 0x000fe20000001840 */
[----:B------:R-:W2:Y:S04]  /*2da0*/  LDL.LU R82, [R1] ;  /* 0x0000000001527983 */ /* 0x000ea80000300800 */
[----:B------:R-:W3:Y:S03]  /*2db0*/  LDL.LU R83, [R1+0x8] ;  /* 0x0000080001537983 */ /* 0x000ee60000300800 */
[C---:B------:R-:W-:Y:S08]  /*2dc0*/  HMMA.16816.F32 R48, R32.reuse, R6, R48 ;  /* 0x000000062030723c */ /* 0x040ff00000001830 */
[C---:B------:R-:W-:Y:S08]  /*2dd0*/  HMMA.16816.F32 R44, R32.reuse, R8, R44 ;  /* 0x00000008202c723c */ /* 0x040ff0000000182c */
[----:B------:R-:W-:Y:S01]  /*2de0*/  HMMA.16816.F32 R12, R32, R10, R12 ;  /* 0x0000000a200c723c */ /* 0x000fe2000000180c */
[----:B------:R-:W-:-:S07]  /*2df0*/  IMAD R35, R100, 0x100, R5 ;  /* 0x0000010064237824 */ /* 0x000fce00078e0205 */
[C---:B------:R-:W-:Y:S08]  /*2e00*/  HMMA.16816.F32 R60, R76.reuse, R6, R60 ;  /* 0x000000064c3c723c */ /* 0x040ff0000000183c */
[C---:B------:R-:W-:Y:S08]  /*2e10*/  HMMA.16816.F32 R56, R76.reuse, R8, R56 ;  /* 0x000000084c38723c */ /* 0x040ff00000001838 */
[----:B------:R-:W-:Y:S01]  /*2e20*/  HMMA.16816.F32 R52, R76, R10, R52 ;  /* 0x0000000a4c34723c */ /* 0x000fe20000001834 */
[----:B------:R-:W-:-:S02]  /*2e30*/  IMAD R76, R3, 0x100, R4 ;  /* 0x00000100034c7824 */ /* 0x000fc400078e0204 */
[----:B------:R-:W-:Y:S02]  /*2e40*/  IMAD R77, R101, 0x100, R2 ;  /* 0x00000100654d7824 */ /* 0x000fe400078e0202 */
[----:B---3--:R-:W-:Y:S02]  /*2e50*/  IMAD R34, R0, 0x100, R83 ;  /* 0x0000010000227824 */ /* 0x008fe400078e0253 */
[----:B------:R3:W5:Y:S04]  /*2e60*/  LDL.LU R0, [R1+0x48] ;  /* 0x0000480001007983 */ /* 0x0007680000300800 */
[----:B------:R-:W4:Y:S04]  /*2e70*/  LDL.LU R5, [R1+0x44] ;  /* 0x0000440001057983 */ /* 0x000f280000300800 */
[----:B------:R-:W3:Y:S04]  /*2e80*/  LDL.LU R100, [R1+0x40] ;  /* 0x0000400001647983 */ /* 0x000ee80000300800 */
[----:B------:R-:W4:Y:S04]  /*2e90*/  LDL.LU R4, [R1+0x3c] ;  /* 0x00003c0001047983 */ /* 0x000f280000300800 */
[----:B------:R-:W4:Y:S04]  /*2ea0*/  LDL.LU R3, [R1+0x38] ;  /* 0x0000380001037983 */ /* 0x000f280000300800 */
[----:B------:R-:W4:Y:S04]  /*2eb0*/  LDL.LU R2, [R1+0x34] ;  /* 0x0000340001027983 */ /* 0x000f280000300800 */
[----:B------:R0:W5:Y:S01]  /*2ec0*/  LDL.LU R101, [R1+0x30] ;  /* 0x0000300001657983 */ /* 0x0001620000300800 */
[----:B------:R-:W-:Y:S01]  /*2ed0*/  HMMA.16816.F32 R16, R36, R6, R16 ;  /* 0x000000062410723c */ /* 0x000fe20000001810 */
[----:B------:R-:W-:-:S02]  /*2ee0*/  F2FP.F16.E4M3.UNPACK_B R32, R28.H1 ;  /* 0x0000001cff20723e */ /* 0x000fc400030006ff */
[----:B------:R-:W-:-:S05]  /*2ef0*/  F2FP.F16.E4M3.UNPACK_B R33, R29.H1 ;  /* 0x0000001dff21723e */ /* 0x000fca00030006ff */
[----:B------:R-:W-:Y:S01]  /*2f00*/  HMMA.16816.F32 R20, R36, R8, R20 ;  /* 0x000000082414723c */ /* 0x000fe20000001814 */
[----:B------:R-:W-:Y:S02]  /*2f10*/  F2FP.F16.E4M3.UNPACK_B R6, R30.H1 ;  /* 0x0000001eff06723e */ /* 0x000fe400030006ff */
[----:B------:R-:W-:-:S05]  /*2f20*/  F2FP.F16.E4M3.UNPACK_B R7, R31.H1 ;  /* 0x0000001fff07723e */ /* 0x000fca00030006ff */
[----:B------:R-:W-:Y:S01]  /*2f30*/  HMMA.16816.F32 R24, R36, R10, R24 ;  /* 0x0000000a2418723c */ /* 0x000fe20000001818 */
[----:B------:R-:W-:Y:S02]  /*2f40*/  IMAD R36, R109, 0x100, R110 ;  /* 0x000001006d247824 */ /* 0x000fe400078e026e */
[----:B------:R-:W-:Y:S02]  /*2f50*/  IMAD R37, R107, 0x100, R108 ;  /* 0x000001006b257824 */ /* 0x000fe400078e026c */
[----:B------:R-:W-:Y:S02]  /*2f60*/  IMAD R38, R105, 0x100, R106 ;  /* 0x0000010069267824 */ /* 0x000fe400078e026a */
[----:B------:R-:W-:Y:S01]  /*2f70*/  IMAD R39, R103, 0x100, R104 ;  /* 0x0000010067277824 */ /* 0x000fe200078e0268 */
[----:B------:R-:W-:Y:S02]  /*2f80*/  F2FP.F16.E4M3.UNPACK_B R36, R36 ;  /* 0x00000024ff24723e */ /* 0x000fe400020006ff */
[----:B------:R-:W-:-:S02]  /*2f90*/  F2FP.F16.E4M3.UNPACK_B R37, R37 ;  /* 0x00000025ff25723e */ /* 0x000fc400020006ff */
[----:B------:R-:W-:Y:S02]  /*2fa0*/  F2FP.F16.E4M3.UNPACK_B R38, R38 ;  /* 0x00000026ff26723e */ /* 0x000fe400020006ff */
[----:B------:R-:W-:Y:S02]  /*2fb0*/  F2FP.F16.E4M3.UNPACK_B R39, R39 ;  /* 0x00000027ff27723e */ /* 0x000fe400020006ff */
[----:B------:R-:W-:Y:S02]  /*2fc0*/  F2FP.F16.E4M3.UNPACK_B R28, R40.H1 ;  /* 0x00000028ff1c723e */ /* 0x000fe400030006ff */
[----:B------:R-:W-:Y:S02]  /*2fd0*/  F2FP.F16.E4M3.UNPACK_B R29, R41.H1 ;  /* 0x00000029ff1d723e */ /* 0x000fe400030006ff */
[----:B------:R-:W-:Y:S02]  /*2fe0*/  F2FP.F16.E4M3.UNPACK_B R30, R42.H1 ;  /* 0x0000002aff1e723e */ /* 0x000fe400030006ff */
[----:B------:R-:W-:Y:S01]  /*2ff0*/  F2FP.F16.E4M3.UNPACK_B R31, R43.H1 ;  /* 0x0000002bff1f723e */ /* 0x000fe200030006ff */
[----:B------:R-:W-:-:S02]  /*3000*/  IMAD R117, R117, 0x100, R118 ;  /* 0x0000010075757824 */ /* 0x000fc400078e0276 */
[----:B------:R-:W-:Y:S02]  /*3010*/  IMAD R115, R115, 0x100, R116 ;  /* 0x0000010073737824 */ /* 0x000fe400078e0274 */
[----:B------:R-:W-:Y:S02]  /*3020*/  IMAD R113, R113, 0x100, R114 ;  /* 0x0000010071717824 */ /* 0x000fe400078e0272 */
[----:B------:R-:W-:Y:S01]  /*3030*/  IMAD R111, R111, 0x100, R112 ;  /* 0x000001006f6f7824 */ /* 0x000fe200078e0270 */
[----:B------:R-:W-:Y:S01]  /*3040*/  HMMA.16816.F32 R8, R36, R32, R88 ;  /* 0x000000202408723c */ /* 0x000fe20000001858 */
[----:B--2---:R-:W-:Y:S02]  /*3050*/  IMAD R125, R125, 0x100, R82 ;  /* 0x000001007d7d7824 */ /* 0x004fe400078e0252 */
[----:B------:R-:W-:-:S05]  /*3060*/  IMAD R123, R123, 0x100, R124 ;  /* 0x000001007b7b7824 */ /* 0x000fca00078e027c */
[----:B------:R-:W-:Y:S01]  /*3070*/  HMMA.16816.F32 R72, R36, R6, R72 ;  /* 0x000000062448723c */ /* 0x000fe20000001848 */
[----:B------:R-:W-:Y:S02]  /*3080*/  IMAD R121, R121, 0x100, R122 ;  /* 0x0000010079797824 */ /* 0x000fe400078e027a */
[----:B------:R-:W-:-:S05]  /*3090*/  IMAD R119, R119, 0x100, R120 ;  /* 0x0000010077777824 */ /* 0x000fca00078e0278 */
[C---:B------:R-:W-:Y:S08]  /*30a0*/  HMMA.16816.F32 R68, R36.reuse, R28, R68 ;  /* 0x0000001c2444723c */ /* 0x040ff00000001844 */
[----:B------:R-:W-:Y:S01]  /*30b0*/  HMMA.16816.F32 R64, R36, R30, R64 ;  /* 0x0000001e2440723c */ /* 0x000fe20000001840 */
[----:B------:R-:W-:Y:S02]  /*30c0*/  F2FP.F16.E4M3.UNPACK_B R36, R117 ;  /* 0x00000075ff24723e */ /* 0x000fe400020006ff */
[----:B------:R-:W-:-:S02]  /*30d0*/  F2FP.F16.E4M3.UNPACK_B R37, R115 ;  /* 0x00000073ff25723e */ /* 0x000fc400020006ff */
[----:B------:R-:W-:Y:S02]  /*30e0*/  F2FP.F16.E4M3.UNPACK_B R38, R113 ;  /* 0x00000071ff26723e */ /* 0x000fe400020006ff */
[----:B------:R-:W-:-:S07]  /*30f0*/  F2FP.F16.E4M3.UNPACK_B R39, R111 ;  /* 0x0000006fff27723e */ /* 0x000fce00020006ff */
[C---:B------:R-:W-:Y:S08]  /*3100*/  HMMA.16816.F32 R40, R36.reuse, R32, R96 ;  /* 0x000000202428723c */ /* 0x040ff00000001860 */
[C---:B------:R-:W-:Y:S08]  /*3110*/  HMMA.16816.F32 R60, R36.reuse, R6, R60 ;  /* 0x00000006243c723c */ /* 0x040ff0000000183c */
[C---:B------:R-:W-:Y:S08]  /*3120*/  HMMA.16816.F32 R56, R36.reuse, R28, R56 ;  /* 0x0000001c2438723c */ /* 0x040ff00000001838 */
[----:B------:R-:W-:Y:S01]  /*3130*/  HMMA.16816.F32 R52, R36, R30, R52 ;  /* 0x0000001e2434723c */ /* 0x000fe20000001834 */
[----:B------:R-:W-:-:S02]  /*3140*/  F2FP.F16.E4M3.UNPACK_B R36, R125 ;  /* 0x0000007dff24723e */ /* 0x000fc400020006ff */
[----:B------:R-:W-:Y:S02]  /*3150*/  F2FP.F16.E4M3.UNPACK_B R37, R123 ;  /* 0x0000007bff25723e */ /* 0x000fe400020006ff */
        /* <DEDUP_REMOVED lines=9> */
[----:B------:R-:W-:Y:S01]  /*31f0*/  F2FP.F16.E4M3.UNPACK_B R39, R77 ;  /* 0x0000004dff27723e */ /* 0x000fe200020006ff */
[----:B------:R-:W-:-:S06]  /*3200*/  UIADD3 UR6, UPT, UPT, UR6, -0x1, URZ ;  /* 0xffffffff06067890 */ /* 0x000fcc000fffe0ff */
[----:B------:R-:W-:Y:S01]  /*3210*/  HMMA.16816.F32 R92, R36, R32, R92 ;  /* 0x00000020245c723c */ /* 0x000fe2000000185c */
[----:B------:R-:W-:-:S07]  /*3220*/  UISETP.NE.U32.AND UP0, UPT, UR6, URZ, UPT ;  /* 0x000000ff0600728c */ /* 0x000fce000bf05070 */
[C---:B------:R-:W-:Y:S08]  /*3230*/  HMMA.16816.F32 R24, R36.reuse, R30, R24 ;  /* 0x0000001e2418723c */ /* 0x040ff00000001818 */
[----:B------:R-:W-:Y:S01]  /*3240*/  HMMA.16816.F32 R16, R36, R6, R16 ;  /* 0x000000062410723c */ /* 0x000fe20000001810 */
[----:B------:R-:W-:-:S07]  /*3250*/  IMAD.U32 R6, RZ, RZ, UR39 ;  /* 0x00000027ff067e24 */ /* 0x000fce000f8e00ff */
[----:B------:R-:W-:Y:S01]  /*3260*/  HMMA.16816.F32 R20, R36, R28, R20 ;  /* 0x0000001c2414723c */ /* 0x000fe20000001814 */
[----:B------:R-:W-:Y:S01]  /*3270*/  IMAD.U32 R28, RZ, RZ, UR4 ;  /* 0x00000004ff1c7e24 */ /* 0x000fe2000f8e00ff */
[----:B---3--:R-:W-:-:S04]  /*3280*/  IADD3 R100, P1, PT, R100, UR4, RZ ;  /* 0x0000000464647c10 */ /* 0x008fc8000ff3e0ff */
[----:B----4-:R-:W-:Y:S01]  /*3290*/  LEA.HI.X.SX32 R5, R28, R5, 0x1, P1 ;  /* 0x000000051c057211 */ /* 0x010fe200008f0eff */
[----:B------:R-:W-:Y:S01]  /*32a0*/  VIADD R4, R4, 0xffffffe0 ;  /* 0xffffffe004047836 */ /* 0x000fe20000000000 */
[----:B------:R-:W-:-:S04]  /*32b0*/  IADD3 R2, P0, PT, R2, UR39, RZ ;  /* 0x0000002702027c10 */ /* 0x000fc8000ff1e0ff */
[----:B------:R-:W-:Y:S01]  /*32c0*/  LEA.HI.X.SX32 R3, R6, R3, 0x1, P0 ;  /* 0x0000000306037211 */ /* 0x000fe200000f0eff */
[----:B0-----:R-:W-:Y:S08]  /*32d0*/  BRA.U UP0, `(.L_x_1) ;  /* 0xffffffe100507547 */ /* 0x001ff0000b83ffff */
.L_x_0:
[----:B------:R-:W2:Y:S01]  /*32e0*/  LDL.LU R29, [R1+0x2c] ;  /* 0x00002c00011d7983 */ /* 0x000ea20000300800 */
[----:B------:R-:W-:Y:S01]  /*32f0*/  F2FP.SATFINITE.E4M3.F32.PACK_AB_MERGE_C R8, R9, R8, RZ ;  /* 0x000000080908723e */ /* 0x000fe200048070ff */
[----:B------:R-:W2:Y:S01]  /*3300*/  LDCU.128 UR12, c[0x0][0x390] ;  /* 0x00007200ff0c77ac */ /* 0x000ea20008000c00 */
[----:B------:R-:W-:Y:S01]  /*3310*/  F2FP.SATFINITE.E4M3.F32.PACK_AB_MERGE_C R9, R11, R10, RZ ;  /* 0x0000000a0b09723e */ /* 0x000fe200048070ff */
[----:B------:R-:W0:Y:S01]  /*3320*/  S2R R6, SR_TID.X ;  /* 0x0000000000067919 */ /* 0x000e220000002100 */
[----:B------:R-:W-:Y:S01]  /*3330*/  F2FP.SATFINITE.E4M3.F32.PACK_AB_MERGE_C R73, R73, R72, RZ ;  /* 0x000000484949723e */ /* 0x000fe200048070ff */
[----:B------:R-:W3:Y:S01]  /*3340*/  LDCU UR4, c[0x0][0x3b4] ;  /* 0x00007680ff0477ac */ /* 0x000ee20008000800 */
[----:B------:R-:W-:Y:S02]  /*3350*/  F2FP.SATFINITE.E4M3.F32.PACK_AB_MERGE_C R74, R75, R74, RZ ;  /* 0x0000004a4b4a723e */ /* 0x000fe400048070ff */
[----:B------:R-:W-:Y:S02]  /*3360*/  F2FP.SATFINITE.E4M3.F32.PACK_AB_MERGE_C R10, R41, R40, RZ ;  /* 0x00000028290a723e */ /* 0x000fe400048070ff */
[----:B------:R-:W-:-:S02]  /*3370*/  F2FP.SATFINITE.E4M3.F32.PACK_AB_MERGE_C R11, R43, R42, RZ ;  /* 0x0000002a2b0b723e */ /* 0x000fc400048070ff */
[----:B------:R-:W-:Y:S02]  /*3380*/  F2FP.SATFINITE.E4M3.F32.PACK_AB_MERGE_C R61, R61, R60, RZ ;  /* 0x0000003c3d3d723e */ /* 0x000fe400048070ff */
[----:B------:R-:W-:Y:S02]  /*3390*/  F2FP.SATFINITE.E4M3.F32.PACK_AB_MERGE_C R62, R63, R62, RZ ;  /* 0x0000003e3f3e723e */ /* 0x000fe400048070ff */
[----:B------:R-:W-:Y:S02]  /*33a0*/  F2FP.SATFINITE.E4M3.F32.PACK_AB_MERGE_C R86, R87, R86, RZ ;  /* 0x000000565756723e */ /* 0x000fe400048070ff */
        /* <DEDUP_REMOVED lines=8> */
[----:B------:R-:W-:Y:S01]  /*3430*/  F2FP.SATFINITE.E4M3.F32.PACK_AB_MERGE_C R58, R59, R58, RZ ;  /* 0x0000003a3b3a723e */ /* 0x000fe200048070ff */
[C---:B0----5:R-:W-:Y:S01]  /*3440*/  IMAD.SHL.U32 R0, R6.reuse, 0x80, RZ ;  /* 0x0000008006007824 */ /* 0x061fe200078e00ff */
[----:B------:R-:W-:Y:S01]  /*3450*/  F2FP.SATFINITE.E4M3.F32.PACK_AB_MERGE_C R53, R53, R52, RZ ;  /* 0x000000343535723e */ /* 0x000fe200048070ff */
[----:B------:R-:W-:-:S03]  /*3460*/  IMAD.SHL.U32 R2, R6, 0x100, RZ ;  /* 0x0000010006027824 */ /* 0x000fc600078e00ff */
[----:B------:R-:W-:Y:S01]  /*3470*/  LOP3.LUT R3, R0, 0x800, RZ, 0xc0, !PT ;  /* 0x0000080000037812 */ /* 0x000fe200078ec0ff */
[----:B------:R-:W-:Y:S01]  /*3480*/  IMAD.SHL.U32 R0, R6, 0x10, RZ ;  /* 0x0000001006007824 */ /* 0x000fe200078e00ff */
[----:B------:R-:W-:Y:S01]  /*3490*/  LOP3.LUT R4, R2, 0x2000, RZ, 0xc0, !PT ;  /* 0x0000200002047812 */ /* 0x000fe200078ec0ff */
[----:B------:R-:W-:Y:S01]  /*34a0*/  IMAD.SHL.U32 R2, R6, 0x4, RZ ;  /* 0x0000000406027824 */ /* 0x000fe200078e00ff */
[----:B------:R-:W-:Y:S02]  /*34b0*/  F2FP.SATFINITE.E4M3.F32.PACK_AB_MERGE_C R92, R93, R92, RZ ;  /* 0x0000005c5d5c723e */ /* 0x000fe400048070ff */
[----:B------:R-:W-:Y:S02]  /*34c0*/  IADD3 R4, PT, PT, R4, UR5, R3 ;  /* 0x0000000504047c10 */ /* 0x000fe4000fffe003 */
[----:B------:R-:W-:Y:S02]  /*34d0*/  LOP3.LUT R0, R0, 0xf0, RZ, 0xc0, !PT ;  /* 0x000000f000007812 */ /* 0x000fe400078ec0ff */
[----:B------:R-:W-:-:S02]  /*34e0*/  LOP3.LUT R3, R2, 0x700, RZ, 0xc0, !PT ;  /* 0x0000070002037812 */ /* 0x000fc400078ec0ff */
[----:B------:R-:W-:Y:S02]  /*34f0*/  F2FP.SATFINITE.E4M3.F32.PACK_AB_MERGE_C R94, R95, R94, RZ ;  /* 0x0000005e5f5e723e */ /* 0x000fe400048070ff */
[----:B------:R-:W-:Y:S02]  /*3500*/  F2FP.SATFINITE.E4M3.F32.PACK_AB_MERGE_C R17, R17, R16, RZ ;  /* 0x000000101111723e */ /* 0x000fe400048070ff */
[----:B------:R-:W-:Y:S02]  /*3510*/  F2FP.SATFINITE.E4M3.F32.PACK_AB_MERGE_C R19, R19, R18, RZ ;  /* 0x000000121313723e */ /* 0x000fe400048070ff */
[----:B-1----:R-:W-:Y:S02]  /*3520*/  IADD3 R28, PT, PT, R3, R4, R0 ;  /* 0x00000004031c7210 */ /* 0x002fe40007ffe000 */
[----:B------:R-:W-:Y:S02]  /*3530*/  PRMT R8, R8, 0x5410, R73 ;  /* 0x0000541008087816 */ /* 0x000fe40000000049 */
[----:B------:R-:W-:-:S02]  /*3540*/  PRMT R9, R9, 0x5410, R74 ;  /* 0x0000541009097816 */ /* 0x000fc4000000004a */
[----:B------:R-:W-:Y:S02]  /*3550*/  PRMT R10, R10, 0x5410, R61 ;  /* 0x000054100a0a7816 */ /* 0x000fe4000000003d */
[----:B------:R-:W-:Y:S01]  /*3560*/  PRMT R11, R11, 0x5410, R62 ;  /* 0x000054100b0b7816 */ /* 0x000fe2000000003e */
[----:B------:R-:W-:Y:S01]  /*3570*/  BAR.SYNC.DEFER_BLOCKING 0x0 ;  /* 0x0000000000007b1d */ /* 0x000fe20000010000 */
[----:B------:R-:W-:Y:S02]  /*3580*/  PRMT R85, R86, 0x5410, R51 ;  /* 0x0000541056557816 */ /* 0x000fe40000000033 */
[----:B------:R-:W-:Y:S02]  /*3590*/  PRMT R84, R84, 0x5410, R49 ;  /* 0x0000541054547816 */ /* 0x000fe40000000031 */
[----:B------:R-:W-:Y:S02]  /*35a0*/  PRMT R86, R92, 0x5410, R17 ;  /* 0x000054105c567816 */ /* 0x000fe40000000011 */
[----:B------:R-:W-:Y:S01]  /*35b0*/  PRMT R87, R94, 0x5410, R19 ;  /* 0x000054105e577816 */ /* 0x000fe20000000013 */
[----:B------:R0:W-:Y:S04]  /*35c0*/  STSM.16.M88.4 [R28], R8 ;  /* 0x000000081c007844 */ /* 0x0001e80000000200 */
[----:B------:R-:W-:Y:S01]  /*35d0*/  STSM.16.M88.4 [R28+0x1000], R84 ;  /* 0x001000541c007844 */ /* 0x000fe20000000200 */
[----:B------:R-:W-:-:S04]  /*35e0*/  LOP3.LUT R6, R6, 0x1ff, RZ, 0xc0, !PT ;  /* 0x000001ff06067812 */ /* 0x000fc800078ec0ff */
[----:B------:R-:W-:Y:S01]  /*35f0*/  LEA R3, R6, UR5, 0x4 ;  /* 0x0000000506037c11 */ /* 0x000fe2000f8e20ff */
[----:B------:R-:W-:Y:S01]  /*3600*/  BAR.SYNC.DEFER_BLOCKING 0x0 ;  /* 0x0000000000007b1d */ /* 0x000fe20000010000 */
[----:B0-----:R-:W-:Y:S01]  /*3610*/  VIADD R9, R101, 0x1 ;  /* 0x0000000165097836 */ /* 0x001fe20000000000 */
[----:B------:R-:W-:Y:S01]  /*3620*/  F2FP.SATFINITE.E4M3.F32.PACK_AB_MERGE_C R55, R55, R54, RZ ;  /* 0x000000363737723e */ /* 0x000fe200048070ff */
[----:B------:R-:W-:Y:S01]  /*3630*/  VIADD R8, R101, 0x2 ;  /* 0x0000000265087836 */ /* 0x000fe20000000000 */
[----:B------:R-:W-:Y:S02]  /*3640*/  F2FP.SATFINITE.E4M3.F32.PACK_AB_MERGE_C R46, R47, R46, RZ ;  /* 0x0000002e2f2e723e */ /* 0x000fe400048070ff */
[----:B------:R-:W0:Y:S01]  /*3650*/  LDCU UR5, c[0x0][0x3b8] ;  /* 0x00007700ff0577ac */ /* 0x000e220008000800 */
[----:B------:R-:W1:Y:S01]  /*3660*/  LDS.128 R4, [R3] ;  /* 0x0000000003047984 */ /* 0x000e620000000c00 */
[----:B------:R-:W-:Y:S02]  /*3670*/  F2FP.SATFINITE.E4M3.F32.PACK_AB_MERGE_C R15, R15, R14, RZ ;  /* 0x0000000e0f0f723e */ /* 0x000fe400048070ff */
[----:B------:R-:W-:-:S02]  /*3680*/  F2FP.SATFINITE.E4M3.F32.PACK_AB_MERGE_C R44, R45, R44, RZ ;  /* 0x0000002c2d2c723e */ /* 0x000fc400048070ff */
[----:B------:R-:W-:Y:S02]  /*3690*/  F2FP.SATFINITE.E4M3.F32.PACK_AB_MERGE_C R13, R13, R12, RZ ;  /* 0x0000000c0d0d723e */ /* 0x000fe400048070ff */
[----:B------:R-:W-:Y:S02]  /*36a0*/  F2FP.SATFINITE.E4M3.F32.PACK_AB_MERGE_C R20, R21, R20, RZ ;  /* 0x000000141514723e */ /* 0x000fe400048070ff */
[----:B------:R-:W-:Y:S02]  /*36b0*/  F2FP.SATFINITE.E4M3.F32.PACK_AB_MERGE_C R22, R23, R22, RZ ;  /* 0x000000161716723e */ /* 0x000fe400048070ff */
[----:B------:R-:W-:Y:S02]  /*36c0*/  F2FP.SATFINITE.E4M3.F32.PACK_AB_MERGE_C R25, R25, R24, RZ ;  /* 0x000000181919723e */ /* 0x000fe400048070ff */
[----:B------:R-:W-:Y:S02]  /*36d0*/  F2FP.SATFINITE.E4M3.F32.PACK_AB_MERGE_C R27, R27, R26, RZ ;  /* 0x0000001a1b1b723e */ /* 0x000fe400048070ff */
[----:B------:R-:W-:-:S02]  /*36e0*/  PRMT R69, R70, 0x5410, R67 ;  /* 0x0000541046457816 */ /* 0x000fc40000000043 */
[----:B------:R-:W-:Y:S02]  /*36f0*/  PRMT R68, R68, 0x5410, R65 ;  /* 0x0000541044447816 */ /* 0x000fe40000000041 */
[----:B------:R-:W-:Y:S02]  /*3700*/  PRMT R70, R56, 0x5410, R53 ;  /* 0x0000541038467816 */ /* 0x000fe40000000035 */
[----:B------:R-:W-:Y:S02]  /*3710*/  PRMT R71, R58, 0x5410, R55 ;  /* 0x000054103a477816 */ /* 0x000fe40000000037 */
[----:B------:R-:W-:Y:S02]  /*3720*/  PRMT R45, R46, 0x5410, R15 ;  /* 0x000054102e2d7816 */ /* 0x000fe4000000000f */
[----:B------:R-:W-:Y:S02]  /*3730*/  PRMT R44, R44, 0x5410, R13 ;  /* 0x000054102c2c7816 */ /* 0x000fe4000000000d */
[----:B------:R-:W-:-:S02]  /*3740*/  PRMT R46, R20, 0x5410, R25 ;  /* 0x00005410142e7816 */ /* 0x000fc40000000019 */
[----:B------:R-:W-:Y:S01]  /*3750*/  PRMT R47, R22, 0x5410, R27 ;  /* 0x00005410162f7816 */ /* 0x000fe2000000001b */
[C---:B------:R-:W-:Y:S02]  /*3760*/  VIADD R0, R101.reuse, 0x4 ;  /* 0x0000000465007836 */ /* 0x040fe40000000000 */
[C---:B------:R-:W-:Y:S02]  /*3770*/  VIADD R2, R101.reuse, 0x3 ;  /* 0x0000000365027836 */ /* 0x040fe40000000000 */
[----:B0-----:R-:W-:-:S04]  /*3780*/  IMAD R17, R101, UR5, RZ ;  /* 0x0000000565117c24 */ /* 0x001fc8000f8e02ff */
[----:B------:R-:W-:Y:S01]  /*3790*/  VIADD R15, R17, UR5 ;  /* 0x00000005110f7c36 */ /* 0x000fe20008000000 */
[C---:B-1----:R-:W-:Y:S01]  /*37a0*/  PRMT R21, R4.reuse, 0x7770, RZ ;  /* 0x0000777004157816 */ /* 0x042fe200000000ff */
[----:B------:R-:W-:Y:S02]  /*37b0*/  VIADD R16, R101, 0x5 ;  /* 0x0000000565107836 */ /* 0x000fe40000000000 */
[----:B------:R-:W-:Y:S01]  /*37c0*/  VIADD R19, R15, UR5 ;  /* 0x000000050f137c36 */ /* 0x000fe20008000000 */
[----:B------:R-:W-:Y:S02]  /*37d0*/  PRMT R25, R4, 0x7771, RZ ;  /* 0x0000777104197816 */ /* 0x000fe400000000ff */
[----:B------:R-:W-:Y:S01]  /*37e0*/  PRMT R23, R5, 0x7770, RZ ;  /* 0x0000777005177816 */ /* 0x000fe200000000ff */
[C---:B------:R-:W-:Y:S01]  /*37f0*/  VIADD R18, R101.reuse, 0x6 ;  /* 0x0000000665127836 */ /* 0x040fe20000000000 */
[----:B------:R-:W-:Y:S01]  /*3800*/  PRMT R27, R6, 0x7770, RZ ;  /* 0x00007770061b7816 */ /* 0x000fe200000000ff */
[----:B------:R-:W-:Y:S01]  /*3810*/  VIADD R20, R101, 0xa ;  /* 0x0000000a65147836 */ /* 0x000fe20000000000 */
[----:B--2---:R-:W-:-:S04]  /*3820*/  ISETP.GE.AND P0, PT, R29, UR14, PT ;  /* 0x0000000e1d007c0c */ /* 0x004fc8000bf06270 */
[----:B------:R-:W-:Y:S02]  /*3830*/  ISETP.LT.AND P5, PT, R9, UR15, !P0 ;  /* 0x0000000f09007c0c */ /* 0x000fe4000c7a1270 */
[----:B------:R-:W-:Y:S02]  /*3840*/  ISETP.LT.AND P1, PT, R8, UR15, !P0 ;  /* 0x0000000f08007c0c */ /* 0x000fe4000c721270 */
[----:B------:R-:W0:Y:S01]  /*3850*/  LDS.128 R8, [R3+0x2000] ;  /* 0x0020000003087984 */ /* 0x000e220000000c00 */
[----:B------:R-:W-:Y:S01]  /*3860*/  BAR.SYNC.DEFER_BLOCKING 0x0 ;  /* 0x0000000000007b1d */ /* 0x000fe20000010000 */
[----:B------:R-:W-:Y:S01]  /*3870*/  ISETP.LT.AND P3, PT, R0, UR15, !P0 ;  /* 0x0000000f00007c0c */ /* 0x000fe2000c761270 */
[----:B---3--:R-:W-:Y:S01]  /*3880*/  IMAD R0, R29, UR4, RZ ;  /* 0x000000041d007c24 */ /* 0x008fe2000f8e02ff */
[----:B------:R-:W-:Y:S02]  /*3890*/  ISETP.LT.AND P4, PT, R2, UR15, !P0 ;  /* 0x0000000f02007c0c */ /* 0x000fe4000c781270 */
[----:B------:R-:W-:-:S02]  /*38a0*/  ISETP.LT.AND P2, PT, R101, UR15, !P0 ;  /* 0x0000000f65007c0c */ /* 0x000fc4000c741270 */
[C---:B------:R-:W-:Y:S01]  /*38b0*/  IADD3 R2, P6, PT, R0.reuse, UR12, RZ ;  /* 0x0000000c00027c10 */ /* 0x040fe2000ffde0ff */
[----:B------:R-:W-:Y:S04]  /*38c0*/  STSM.16.M88.4 [R28], R68 ;  /* 0x000000441c007844 */ /* 0x000fe80000000200 */
[----:B------:R-:W-:Y:S01]  /*38d0*/  STSM.16.M88.4 [R28+0x1000], R44 ;  /* 0x0010002c1c007844 */ /* 0x000fe20000000200 */
[----:B------:R-:W-:Y:S01]  /*38e0*/  LEA.HI.X.SX32 R0, R0, UR13, 0x1, P6 ;  /* 0x0000000d00007c11 */ /* 0x000fe2000b0f0eff */
[----:B------:R-:W-:Y:S01]  /*38f0*/  BAR.SYNC.DEFER_BLOCKING 0x0 ;  /* 0x0000000000007b1d */ /* 0x000fe20000010000 */
[----:B------:R-:W-:-:S04]  /*3900*/  IADD3 R12, P6, PT, R17, R2, RZ ;  /* 0x00000002110c7210 */ /* 0x000fc80007fde0ff */
[----:B------:R-:W-:Y:S02]  /*3910*/  LEA.HI.X.SX32 R13, R17, R0, 0x1, P6 ;  /* 0x00000000110d7211 */ /* 0x000fe400030f0eff */
[----:B------:R-:W-:-:S04]  /*3920*/  IADD3 R14, P6, PT, R15, R2, RZ ;  /* 0x000000020f0e7210 */ /* 0x000fc80007fde0ff */
[----:B------:R-:W-:Y:S01]  /*3930*/  LEA.HI.X.SX32 R15, R15, R0, 0x1, P6 ;  /* 0x000000000f0f7211 */ /* 0x000fe200030f0eff */
[----:B------:R1:W-:Y:S01]  /*3940*/  @P2 STG.E.U8 desc[UR8][R12.64], R21 ;  /* 0x000000150c002986 */ /* 0x0003e2000c101108 */
[----:B------:R-:W-:Y:S02]  /*3950*/  ISETP.LT.AND P2, PT, R16, UR15, !P0 ;  /* 0x0000000f10007c0c */ /* 0x000fe4000c741270 */
[----:B------:R-:W-:-:S04]  /*3960*/  IADD3 R16, P6, PT, R19, R2, RZ ;  /* 0x0000000213107210 */ /* 0x000fc80007fde0ff */
[C---:B------:R-:W-:Y:S01]  /*3970*/  LEA.HI.X.SX32 R17, R19.reuse, R0, 0x1, P6 ;  /* 0x0000000013117211 */ /* 0x040fe200030f0eff */
[----:B------:R-:W-:Y:S01]  /*3980*/  VIADD R19, R19, UR5 ;  /* 0x0000000513137c36 */ /* 0x000fe20008000000 */
[----:B------:R2:W-:Y:S01]  /*3990*/  @P5 STG.E.U8 desc[UR8][R14.64], R25 ;  /* 0x000000190e005986 */ /* 0x0005e2000c101108 */
[----:B-1----:R-:W-:-:S03]  /*39a0*/  VIADD R13, R101, 0x7 ;  /* 0x00000007650d7836 */ /* 0x002fc60000000000 */
[C---:B------:R-:W-:Y:S01]  /*39b0*/  IADD3 R12, P6, PT, R19.reuse, R2, RZ ;  /* 0x00000002130c7210 */ /* 0x040fe20007fde0ff */
[----:B------:R-:W-:Y:S01]  /*39c0*/  VIADD R21, R19, UR5 ;  /* 0x0000000513157c36 */ /* 0x000fe20008000000 */
[----:B------:R1:W-:Y:S01]  /*39d0*/  @P1 STG.E.U8 desc[UR8][R16.64], R23 ;  /* 0x0000001710001986 */ /* 0x0003e2000c101108 */
[----:B------:R-:W-:Y:S02]  /*39e0*/  ISETP.LT.AND P5, PT, R18, UR15, !P0 ;  /* 0x0000000f12007c0c */ /* 0x000fe4000c7a1270 */
[----:B------:R-:W-:Y:S01]  /*39f0*/  ISETP.LT.AND P1, PT, R13, UR15, !P0 ;  /* 0x0000000f0d007c0c */ /* 0x000fe2000c721270 */
[----:B------:R-:W-:Y:S01]  /*3a00*/  VIADD R18, R101, 0x8 ;  /* 0x0000000865127836 */ /* 0x000fe20000000000 */
[----:B------:R-:W-:Y:S02]  /*3a10*/  LEA.HI.X.SX32 R13, R19, R0, 0x1, P6 ;  /* 0x00000000130d7211 */ /* 0x000fe400030f0eff */
[----:B--2---:R-:W-:Y:S01]  /*3a20*/  PRMT R25, R5, 0x7771, RZ ;  /* 0x0000777105197816 */ /* 0x004fe200000000ff */
[C---:B------:R-:W-:Y:S01]  /*3a30*/  VIADD R19, R21.reuse, UR5 ;  /* 0x0000000515137c36 */ /* 0x040fe20008000000 */
[----:B------:R-:W-:-:S03]  /*3a40*/  IADD3 R14, P6, PT, R21, R2, RZ ;  /* 0x00000002150e7210 */ /* 0x000fc60007fde0ff */
[----:B------:R2:W-:Y:S01]  /*3a50*/  @P4 STG.E.U8 desc[UR8][R12.64], R25 ;  /* 0x000000190c004986 */ /* 0x0005e2000c101108 */
[----:B------:R-:W-:Y:S02]  /*3a60*/  LEA.HI.X.SX32 R15, R21, R0, 0x1, P6 ;  /* 0x00000000150f7211 */ /* 0x000fe400030f0eff */
[----:B------:R-:W-:Y:S01]  /*3a70*/  ISETP.LT.AND P4, PT, R18, UR15, !P0 ;  /* 0x0000000f12007c0c */ /* 0x000fe2000c781270 */
[----:B------:R-:W-:Y:S01]  /*3a80*/  VIADD R18, R101, 0x9 ;  /* 0x0000000965127836 */ /* 0x000fe20000000000 */
[C---:B-1----:R-:W-:Y:S01]  /*3a90*/  IADD3 R16, P6, PT, R19.reuse, R2, RZ ;  /* 0x0000000213107210 */ /* 0x042fe20007fde0ff */
[C---:B------:R-:W-:Y:S01]  /*3aa0*/  VIADD R21, R19.reuse, UR5 ;  /* 0x0000000513157c36 */ /* 0x040fe20008000000 */
[----:B------:R1:W-:Y:S02]  /*3ab0*/  @P3 STG.E.U8 desc[UR8][R14.64], R27 ;  /* 0x0000001b0e003986 */ /* 0x0003e4000c101108 */
[----:B------:R-:W-:Y:S02]  /*3ac0*/  LEA.HI.X.SX32 R17, R19, R0, 0x1, P6 ;  /* 0x0000000013117211 */ /* 0x000fe400030f0eff */
[----:B------:R-:W-:-:S02]  /*3ad0*/  ISETP.LT.AND P3, PT, R18, UR15, !P0 ;  /* 0x0000000f12007c0c */ /* 0x000fc4000c761270 */
[C---:B------:R-:W-:Y:S02]  /*3ae0*/  IADD3 R18, P6, PT, R21.reuse, R2, RZ ;  /* 0x0000000215127210 */ /* 0x040fe40007fde0ff */
[----:B------:R-:W-:Y:S02]  /*3af0*/  PRMT R23, R6, 0x7771, RZ ;  /* 0x0000777106177816 */ /* 0x000fe400000000ff */
[C---:B------:R-:W-:Y:S01]  /*3b00*/  LEA.HI.X.SX32 R19, R21.reuse, R0, 0x1, P6 ;  /* 0x0000000015137211 */ /* 0x040fe200030f0eff */
[----:B------:R-:W-:Y:S01]  /*3b10*/  VIADD R21, R21, UR5 ;  /* 0x0000000515157c36 */ /* 0x000fe20008000000 */
[----:B--2---:R-:W-:Y:S01]  /*3b20*/  PRMT R25, R7, 0x7770, RZ ;  /* 0x0000777007197816 */ /* 0x004fe200000000ff */
[----:B------:R-:W-:Y:S01]  /*3b30*/  VIADD R13, R101, 0xb ;  /* 0x0000000b650d7836 */ /* 0x000fe20000000000 */
[----:B------:R2:W-:Y:S01]  /*3b40*/  @P2 STG.E.U8 desc[UR8][R16.64], R23 ;  /* 0x0000001710002986 */ /* 0x0005e2000c101108 */
[C---:B-1----:R-:W-:Y:S01]  /*3b50*/  VIADD R15, R21.reuse, UR5 ;  /* 0x00000005150f7c36 */ /* 0x042fe20008000000 */
[----:B------:R-:W-:-:S02]  /*3b60*/  IADD3 R12, P6, PT, R21, R2, RZ ;  /* 0x00000002150c7210 */ /* 0x000fc40007fde0ff */
[----:B------:R1:W-:Y:S01]  /*3b70*/  @P5 STG.E.U8 desc[UR8][R18.64], R25 ;  /* 0x0000001912005986 */ /* 0x0003e2000c101108 */
[----:B------:R-:W-:Y:S02]  /*3b80*/  ISETP.LT.AND P5, PT, R13, UR15, !P0 ;  /* 0x0000000f0d007c0c */ /* 0x000fe4000c7a1270 */
[----:B------:R-:W-:Y:S02]  /*3b90*/  LEA.HI.X.SX32 R13, R21, R0, 0x1, P6 ;  /* 0x00000000150d7211 */ /* 0x000fe400030f0eff */
[C---:B------:R-:W-:Y:S01]  /*3ba0*/  IADD3 R14, P6, PT, R15.reuse, R2, RZ ;  /* 0x000000020f0e7210 */ /* 0x040fe20007fde0ff */
[----:B--2---:R-:W-:Y:S01]  /*3bb0*/  VIADD R17, R15, UR5 ;  /* 0x000000050f117c36 */ /* 0x004fe20008000000 */
[----:B------:R-:W-:Y:S02]  /*3bc0*/  PRMT R23, R7, 0x7771, RZ ;  /* 0x0000777107177816 */ /* 0x000fe400000000ff */
[----:B0-----:R-:W-:Y:S01]  /*3bd0*/  PRMT R29, R8, 0x7770, RZ ;  /* 0x00007770081d7816 */ /* 0x001fe200000000ff */
[----:B-1----:R-:W-:Y:S01]  /*3be0*/  VIADD R18, R101, 0xd ;  /* 0x0000000d65127836 */ /* 0x002fe20000000000 */
[----:B------:R-:W-:Y:S01]  /*3bf0*/  LEA.HI.X.SX32 R15, R15, R0, 0x1, P6 ;  /* 0x000000000f0f7211 */ /* 0x000fe200030f0eff */
[C---:B------:R-:W-:Y:S01]  /*3c00*/  VIADD R21, R17.reuse, UR5 ;  /* 0x0000000511157c36 */ /* 0x040fe20008000000 */
[----:B------:R-:W-:Y:S01]  /*3c10*/  IADD3 R16, P6, PT, R17, R2, RZ ;  /* 0x0000000211107210 */ /* 0x000fe20007fde0ff */
[----:B------:R0:W-:Y:S01]  /*3c20*/  @P1 STG.E.U8 desc[UR8][R12.64], R23 ;  /* 0x000000170c001986 */ /* 0x0001e2000c101108 */
[----:B------:R-:W-:-:S02]  /*3c30*/  ISETP.LT.AND P2, PT, R20, UR15, !P0 ;  /* 0x0000000f14007c0c */ /* 0x000fc4000c741270 */
[----:B------:R-:W-:Y:S01]  /*3c40*/  LEA.HI.X.SX32 R17, R17, R0, 0x1, P6 ;  /* 0x0000000011117211 */ /* 0x000fe200030f0eff */
[----:B------:R1:W-:Y:S01]  /*3c50*/  @P4 STG.E.U8 desc[UR8][R14.64], R29 ;  /* 0x0000001d0e004986 */ /* 0x0003e2000c101108 */
[----:B------:R-:W-:Y:S02]  /*3c60*/  ISETP.LT.AND P4, PT, R18, UR15, !P0 ;  /* 0x0000000f12007c0c */ /* 0x000fe4000c781270 */
[----:B------:R-:W-:Y:S01]  /*3c70*/  IADD3 R18, P6, PT, R21, R2, RZ ;  /* 0x0000000215127210 */ /* 0x000fe20007fde0ff */
[----:B------:R-:W-:Y:S01]  /*3c80*/  VIADD R20, R101, 0xc ;  /* 0x0000000c65147836 */ /* 0x000fe20000000000 */
[----:B------:R-:W-:Y:S02]  /*3c90*/  PRMT R27, R8, 0x7771, RZ ;  /* 0x00007771081b7816 */ /* 0x000fe400000000ff */
[C---:B------:R-:W-:Y:S01]  /*3ca0*/  LEA.HI.X.SX32 R19, R21.reuse, R0, 0x1, P6 ;  /* 0x0000000015137211 */ /* 0x040fe200030f0eff */
[----:B------:R-:W-:Y:S01]  /*3cb0*/  VIADD R21, R21, UR5 ;  /* 0x0000000515157c36 */ /* 0x000fe20008000000 */
[----:B------:R-:W-:Y:S01]  /*3cc0*/  PRMT R25, R9, 0x7770, RZ ;  /* 0x0000777009197816 */ /* 0x000fe200000000ff */
[----:B0-----:R-:W-:Y:S01]  /*3cd0*/  VIADD R13, R101, 0xf ;  /* 0x0000000f650d7836 */ /* 0x001fe20000000000 */
[----:B------:R-:W-:Y:S01]  /*3ce0*/  ISETP.LT.AND P1, PT, R20, UR15, !P0 ;  /* 0x0000000f14007c0c */ /* 0x000fe2000c721270 */
[C---:B-1----:R-:W-:Y:S01]  /*3cf0*/  VIADD R15, R21.reuse, UR5 ;  /* 0x00000005150f7c36 */ /* 0x042fe20008000000 */
[----:B------:R-:W-:Y:S01]  /*3d00*/  IADD3 R12, P6, PT, R21, R2, RZ ;  /* 0x00000002150c7210 */ /* 0x000fe20007fde0ff */
[----:B------:R0:W-:Y:S04]  /*3d10*/  @P3 STG.E.U8 desc[UR8][R16.64], R27 ;  /* 0x0000001b10003986 */ /* 0x0001e8000c101108 */
[----:B------:R1:W-:Y:S01]  /*3d20*/  @P2 STG.E.U8 desc[UR8][R18.64], R25 ;  /* 0x0000001912002986 */ /* 0x0003e2000c101108 */
[----:B------:R-:W-:-:S02]  /*3d30*/  ISETP.LT.AND P2, PT, R13, UR15, !P0 ;  /* 0x0000000f0d007c0c */ /* 0x000fc4000c741270 */
[----:B------:R-:W-:Y:S02]  /*3d40*/  LEA.HI.X.SX32 R13, R21, R0, 0x1, P6 ;  /* 0x00000000150d7211 */ /* 0x000fe400030f0eff */
[C---:B------:R-:W-:Y:S01]  /*3d50*/  IADD3 R14, P6, PT, R15.reuse, R2, RZ ;  /* 0x000000020f0e7210 */ /* 0x040fe20007fde0ff */
[----:B0-----:R-:W-:Y:S01]  /*3d60*/  VIADD R17, R15, UR5 ;  /* 0x000000050f117c36 */ /* 0x001fe20008000000 */
[----:B------:R-:W-:Y:S01]  /*3d70*/  PRMT R23, R9, 0x7771, RZ ;  /* 0x0000777109177816 */ /* 0x000fe200000000ff */
[C---:B------:R-:W-:Y:S01]  /*3d80*/  VIADD R20, R101.reuse, 0xe ;  /* 0x0000000e65147836 */ /* 0x040fe20000000000 */
[----:B------:R-:W-:Y:S01]  /*3d90*/  PRMT R27, R10, 0x7770, RZ ;  /* 0x000077700a1b7816 */ /* 0x000fe200000000ff */
        /* <DEDUP_REMOVED lines=14> */
[----:B0-----:R-:W-:Y:S01]  /*3e80*/  PRMT R23, R11, 0x7770, RZ ;  /* 0x000077700b177816 */ /* 0x001fe200000000ff */
[----:B------:R-:W-:Y:S01]  /*3e90*/  VIADD R13, R101, 0x13 ;  /* 0x00000013650d7836 */ /* 0x000fe20000000000 */
        /* <DEDUP_REMOVED lines=9> */
[----:B------:R-:W-:Y:S02]  /*3f30*/  PRMT R25, R11, 0x7771, RZ ;  /* 0x000077710b197816 */ /* 0x000fe400000000ff */
[----:B------:R-:W-:Y:S01]  /*3f40*/  PRMT R27, R4, 0x7772, RZ ;  /* 0x00007772041b7816 */ /* 0x000fe200000000ff */
[----:B-1----:R-:W-:Y:S01]  /*3f50*/  VIADD R18, R101, 0x15 ;  /* 0x0000001565127836 */ /* 0x002fe20000000000 */
[----:B------:R-:W-:Y:S01]  /*3f60*/  LEA.HI.X.SX32 R15, R15, R0, 0x1, P6 ;  /* 0x000000000f0f7211 */ /* 0x000fe200030f0eff */
[----:B------:R-:W-:Y:S01]  /*3f70*/  VIADD R20, R101, 0x12 ;  /* 0x0000001265147836 */ /* 0x000fe20000000000 */
[C---:B------:R-:W-:Y:S01]  /*3f80*/  IADD3 R16, P6, PT, R17.reuse, R2, RZ ;  /* 0x0000000211107210 */ /* 0x040fe20007fde0ff */
[C---:B------:R-:W-:Y:S01]  /*3f90*/  VIADD R21, R17.reuse, UR5 ;  /* 0x0000000511157c36 */ /* 0x040fe20008000000 */
[----:B------:R0:W-:Y:S02]  /*3fa0*/  @P2 STG.E.U8 desc[UR8][R12.64], R25 ;  /* 0x000000190c002986 */ /* 0x0001e4000c101108 */
[----:B------:R-:W-:-:S02]  /*3fb0*/  LEA.HI.X.SX32 R17, R17, R0, 0x1, P6 ;  /* 0x0000000011117211 */ /* 0x000fc400030f0eff */
[----:B------:R1:W-:Y:S01]  /*3fc0*/  @P5 STG.E.U8 desc[UR8][R14.64], R27 ;  /* 0x0000001b0e005986 */ /* 0x0003e2000c101108 */
[----:B------:R-:W-:Y:S02]  /*3fd0*/  ISETP.LT.AND P5, PT, R18, UR15, !P0 ;  /* 0x0000000f12007c0c */ /* 0x000fe4000c7a1270 */
[----:B------:R-:W-:Y:S02]  /*3fe0*/  ISETP.LT.AND P4, PT, R20, UR15, !P0 ;  /* 0x0000000f14007c0c */ /* 0x000fe4000c781270 */
[----:B------:R-:W-:Y:S02]  /*3ff0*/  IADD3 R18, P6, PT, R21, R2, RZ ;  /* 0x0000000215127210 */ /* 0x000fe40007fde0ff */
[----:B------:R-:W-:Y:S01]  /*4000*/  PRMT R23, R4, 0x7773, RZ ;  /* 0x0000777304177816 */ /* 0x000fe200000000ff */
[----:B------:R-:W-:Y:S01]  /*4010*/  VIADD R4, R101, 0x16 ;  /* 0x0000001665047836 */ /* 0x000fe20000000000 */
[C---:B------:R-:W-:Y:S01]  /*4020*/  LEA.HI.X.SX32 R19, R21.reuse, R0, 0x1, P6 ;  /* 0x0000000015137211 */ /* 0x040fe200030f0eff */
[----:B------:R-:W-:-:S02]  /*4030*/  VIADD R21, R21, UR5 ;  /* 0x0000000515157c36 */ /* 0x000fc40008000000 */
[----:B------:R-:W-:Y:S01]  /*4040*/  VIADD R20, R101, 0x14 ;  /* 0x0000001465147836 */ /* 0x000fe20000000000 */
[----:B------:R2:W-:Y:S01]  /*4050*/  @P1 STG.E.U8 desc[UR8][R16.64], R23 ;  /* 0x0000001710001986 */ /* 0x0005e2000c101108 */
[----:B0-----:R-:W-:Y:S02]  /*4060*/  PRMT R25, R5, 0x7772, RZ ;  /* 0x0000777205197816 */ /* 0x001fe400000000ff */
[----:B------:R-:W-:Y:S01]  /*4070*/  ISETP.LT.AND P1, PT, R4, UR15, !P0 ;  /* 0x0000000f04007c0c */ /* 0x000fe2000c721270 */
[----:B------:R-:W-:Y:S01]  /*4080*/  VIADD R4, R101, 0x17 ;  /* 0x0000001765047836 */ /* 0x000fe20000000000 */
[C---:B------:R-:W-:Y:S01]  /*4090*/  IADD3 R12, P6, PT, R21.reuse, R2, RZ ;  /* 0x00000002150c7210 */ /* 0x040fe20007fde0ff */
[----:B-1----:R-:W-:Y:S01]  /*40a0*/  VIADD R15, R21, UR5 ;  /* 0x00000005150f7c36 */ /* 0x002fe20008000000 */
[----:B------:R-:W-:Y:S01]  /*40b0*/  ISETP.LT.AND P2, PT, R20, UR15, !P0 ;  /* 0x0000000f14007c0c */ /* 0x000fe2000c741270 */
[----:B------:R0:W-:Y:S01]  /*40c0*/  @P4 STG.E.U8 desc[UR8][R18.64], R25 ;  /* 0x0000001912004986 */ /* 0x0001e2000c101108 */
[----:B------:R-:W-:Y:S01]  /*40d0*/  ISETP.LT.AND P4, PT, R4, UR15, !P0 ;  /* 0x0000000f04007c0c */ /* 0x000fe2000c781270 */
[----:B------:R-:W-:Y:S01]  /*40e0*/  VIADD R14, R101, 0x18 ;  /* 0x00000018650e7836 */ /* 0x000fe20000000000 */
[----:B------:R-:W-:-:S02]  /*40f0*/  LEA.HI.X.SX32 R13, R21, R0, 0x1, P6 ;  /* 0x00000000150d7211 */ /* 0x000fc400030f0eff */
[----:B--2---:R-:W-:Y:S01]  /*4100*/  PRMT R23, R5, 0x7773, RZ ;  /* 0x0000777305177816 */ /* 0x004fe200000000ff */
[C---:B------:R-:W-:Y:S01]  /*4110*/  VIADD R17, R15.reuse, UR5 ;  /* 0x000000050f117c36 */ /* 0x040fe20008000000 */
[----:B------:R-:W-:Y:S01]  /*4120*/  IADD3 R4, P6, PT, R15, R2, RZ ;  /* 0x000000020f047210 */ /* 0x000fe20007fde0ff */
[----:B------:R-:W-:Y:S01]  /*4130*/  VIADD R16, R101, 0x19 ;  /* 0x0000001965107836 */ /* 0x000fe20000000000 */
[----:B------:R-:W-:Y:S01]  /*4140*/  PRMT R21, R6, 0x7772, RZ ;  /* 0x0000777206157816 */ /* 0x000fe200000000ff */
[----:B------:R1:W-:Y:S01]  /*4150*/  @P3 STG.E.U8 desc[UR8][R12.64], R23 ;  /* 0x000000170c003986 */ /* 0x0003e2000c101108 */
[----:B------:R-:W-:Y:S01]  /*4160*/  LEA.HI.X.SX32 R5, R15, R0, 0x1, P6 ;  /* 0x000000000f057211 */ /* 0x000fe200030f0eff */
[C---:B0-----:R-:W-:Y:S01]  /*4170*/  VIADD R19, R17.reuse, UR5 ;  /* 0x0000000511137c36 */ /* 0x041fe20008000000 */
[----:B------:R-:W-:Y:S02]  /*4180*/  ISETP.LT.AND P3, PT, R14, UR15, !P0 ;  /* 0x0000000f0e007c0c */ /* 0x000fe4000c761270 */
[----:B------:R-:W-:Y:S01]  /*4190*/  IADD3 R14, P6, PT, R17, R2, RZ ;  /* 0x00000002110e7210 */ /* 0x000fe20007fde0ff */
[----:B------:R0:W-:Y:S01]  /*41a0*/  @P2 STG.E.U8 desc[UR8][R4.64], R21 ;  /* 0x0000001504002986 */ /* 0x0001e2000c101108 */
[----:B------:R-:W-:-:S02]  /*41b0*/  ISETP.LT.AND P2, PT, R16, UR15, !P0 ;  /* 0x0000000f10007c0c */ /* 0x000fc4000c741270 */
[----:B------:R-:W-:Y:S02]  /*41c0*/  LEA.HI.X.SX32 R15, R17, R0, 0x1, P6 ;  /* 0x00000000110f7211 */ /* 0x000fe400030f0eff */
[C---:B------:R-:W-:Y:S02]  /*41d0*/  IADD3 R16, P6, PT, R19.reuse, R2, RZ ;  /* 0x0000000213107210 */ /* 0x040fe40007fde0ff */
[----:B------:R-:W-:Y:S02]  /*41e0*/  PRMT R25, R6, 0x7773, RZ ;  /* 0x0000777306197816 */ /* 0x000fe400000000ff */
[C---:B------:R-:W-:Y:S01]  /*41f0*/  LEA.HI.X.SX32 R17, R19.reuse, R0, 0x1, P6 ;  /* 0x0000000013117211 */ /* 0x040fe200030f0eff */
[----:B------:R-:W-:Y:S01]  /*4200*/  VIADD R19, R19, UR5 ;  /* 0x0000000513137c36 */ /* 0x000fe20008000000 */
[----:B-1----:R-:W-:Y:S01]  /*4210*/  PRMT R23, R7, 0x7772, RZ ;  /* 0x0000777207177816 */ /* 0x002fe200000000ff */
[C---:B0-----:R-:W-:Y:S01]  /*4220*/  VIADD R5, R101.reuse, 0x1b ;  /* 0x0000001b65057836 */ /* 0x041fe20000000000 */
[----:B------:R0:W-:Y:S01]  /*4230*/  @P5 STG.E.U8 desc[UR8][R14.64], R25 ;  /* 0x000000190e005986 */ /* 0x0001e2000c101108 */
[----:B------:R-:W-:Y:S01]  /*4240*/  VIADD R6, R101, 0x1a ;  /* 0x0000001a65067836 */ /* 0x000fe20000000000 */
[C---:B------:R-:W-:Y:S01]  /*4250*/  IADD3 R4, P5, PT, R19.reuse, R2, RZ ;  /* 0x0000000213047210 */ /* 0x040fe20007fbe0ff */
[----:B------:R-:W-:Y:S01]  /*4260*/  VIADD R13, R19, UR5 ;  /* 0x00000005130d7c36 */ /* 0x000fe20008000000 */
[----:B------:R1:W-:Y:S01]  /*4270*/  @P1 STG.E.U8 desc[UR8][R16.64], R23 ;  /* 0x0000001710001986 */ /* 0x0003e2000c101108 */
[----:B------:R-:W-:Y:S01]  /*4280*/  ISETP.LT.AND P1, PT, R5, UR15, !P0 ;  /* 0x0000000f05007c0c */ /* 0x000fe2000c721270 */
[----:B------:R-:W-:Y:S01]  /*4290*/  VIADD R12, R101, 0x1c ;  /* 0x0000001c650c7836 */ /* 0x000fe20000000000 */
[----:B------:R-:W-:-:S02]  /*42a0*/  ISETP.LT.AND P6, PT, R6, UR15, !P0 ;  /* 0x0000000f06007c0c */ /* 0x000fc4000c7c1270 */
[----:B------:R-:W-:Y:S01]  /*42b0*/  LEA.HI.X.SX32 R5, R19, R0, 0x1, P5 ;  /* 0x0000000013057211 */ /* 0x000fe200028f0eff */
[----:B------:R-:W-:Y:S01]  /*42c0*/  VIADD R19, R13, UR5 ;  /* 0x000000050d137c36 */ /* 0x000fe20008000000 */
[----:B------:R-:W-:Y:S02]  /*42d0*/  PRMT R21, R7, 0x7773, RZ ;  /* 0x0000777307157816 */ /* 0x000fe400000000ff */
[----:B------:R-:W-:-:S03]  /*42e0*/  IADD3 R6, P5, PT, R13, R2, RZ ;  /* 0x000000020d067210 */ /* 0x000fc60007fbe0ff */
[----:B------:R-:W-:Y:S01]  /*42f0*/  @P4 STG.E.U8 desc[UR8][R4.64], R21 ;  /* 0x0000001504004986 */ /* 0x000fe2000c101108 */
[----:B------:R-:W-:Y:S02]  /*4300*/  LEA.HI.X.SX32 R7, R13, R0, 0x1, P5 ;  /* 0x000000000d077211 */ /* 0x000fe400028f0eff */
[----:B------:R-:W-:Y:S02]  /*4310*/  ISETP.LT.AND P5, PT, R12, UR15, !P0 ;  /* 0x0000000f0c007c0c */ /* 0x000fe4000c7a1270 */
[----:B------:R-:W-:Y:S01]  /*4320*/  IADD3 R12, P4, PT, R19, R2, RZ ;  /* 0x00000002130c7210 */ /* 0x000fe20007f9e0ff */
[----:B0-----:R-:W-:Y:S01]  /*4330*/  VIADD R14, R101, 0x1e ;  /* 0x0000001e650e7836 */ /* 0x001fe20000000000 */
[C---:B------:R-:W-:Y:S02]  /*4340*/  PRMT R25, R8.reuse, 0x7772, RZ ;  /* 0x0000777208197816 */ /* 0x040fe400000000ff */
[C---:B------:R-:W-:Y:S01]  /*4350*/  LEA.HI.X.SX32 R13, R19.reuse, R0, 0x1, P4 ;  /* 0x00000000130d7211 */ /* 0x040fe200020f0eff */
[----:B------:R-:W-:Y:S01]  /*4360*/  VIADD R19, R19, UR5 ;  /* 0x0000000513137c36 */ /* 0x000fe20008000000 */
[----:B------:R-:W-:Y:S01]  /*4370*/  PRMT R27, R8, 0x7773, RZ ;  /* 0x00007773081b7816 */ /* 0x000fe200000000ff */
[----:B------:R0:W-:Y:S01]  /*4380*/  @P3 STG.E.U8 desc[UR8][R6.64], R25 ;  /* 0x0000001906003986 */ /* 0x0001e2000c101108 */
[----:B------:R-:W-:Y:S01]  /*4390*/  VIADD R15, R101, 0x1d ;  /* 0x0000001d650f7836 */ /* 0x000fe20000000000 */
[----:B------:R-:W-:Y:S01]  /*43a0*/  ISETP.LT.AND P3, PT, R14, UR15, !P0 ;  /* 0x0000000f0e007c0c */ /* 0x000fe2000c761270 */
[C---:B-1----:R-:W-:Y:S01]  /*43b0*/  VIADD R17, R19.reuse, UR5 ;  /* 0x0000000513117c36 */ /* 0x042fe20008000000 */
[----:B------:R1:W-:Y:S01]  /*43c0*/  @P2 STG.E.U8 desc[UR8][R12.64], R27 ;  /* 0x0000001b0c002986 */ /* 0x0003e2000c101108 */
[----:B------:R-:W-:-:S02]  /*43d0*/  IADD3 R14, P2, PT, R19, R2, RZ ;  /* 0x00000002130e7210 */ /* 0x000fc40007f5e0ff */
[----:B------:R-:W-:Y:S01]  /*43e0*/  ISETP.LT.AND P4, PT, R15, UR15, !P0 ;  /* 0x0000000f0f007c0c */ /* 0x000fe2000c781270 */
[----:B------:R-:W-:Y:S01]  /*43f0*/  VIADD R16, R101, 0x1f ;  /* 0x0000001f65107836 */ /* 0x000fe20000000000 */
[----:B------:R-:W-:Y:S01]  /*4400*/  LEA.HI.X.SX32 R15, R19, R0, 0x1, P2 ;  /* 0x00000000130f7211 */ /* 0x000fe200010f0eff */
[----:B------:R-:W2:Y:S01]  /*4410*/  LDS.128 R4, [R3] ;  /* 0x0000000003047984 */ /* 0x000ea20000000c00 */
[C---:B------:R-:W-:Y:S01]  /*4420*/  IADD3 R8, P2, PT, R17.reuse, R2, RZ ;  /* 0x0000000211087210 */ /* 0x040fe20007f5e0ff */
[----:B------:R-:W-:Y:S01]  /*4430*/  VIADD R19, R17, UR5 ;  /* 0x0000000511137c36 */ /* 0x000fe20008000000 */
[C---:B0-----:R-:W-:Y:S02]  /*4440*/  PRMT R25, R9.reuse, 0x7772, RZ ;  /* 0x0000777209197816 */ /* 0x041fe400000000ff */
[----:B------:R-:W-:Y:S02]  /*4450*/  PRMT R23, R9, 0x7773, RZ ;  /* 0x0000777309177816 */ /* 0x000fe400000000ff */
[----:B------:R-:W-:Y:S01]  /*4460*/  LEA.HI.X.SX32 R9, R17, R0, 0x1, P2 ;  /* 0x0000000011097211 */ /* 0x000fe200010f0eff */
[----:B------:R0:W-:Y:S01]  /*4470*/  @P6 STG.E.U8 desc[UR8][R14.64], R25 ;  /* 0x000000190e006986 */ /* 0x0001e2000c101108 */
[----:B------:R-:W-:Y:S01]  /*4480*/  ISETP.LT.AND P2, PT, R16, UR15, !P0 ;  /* 0x0000000f10007c0c */ /* 0x000fe2000c741270 */
[----:B------:R-:W-:Y:S01]  /*4490*/  VIADD R16, R101, 0x20 ;  /* 0x0000002065107836 */ /* 0x000fe20000000000 */
[C---:B-1----:R-:W-:Y:S01]  /*44a0*/  IADD3 R12, P6, PT, R19.reuse, R2, RZ ;  /* 0x00000002130c7210 */ /* 0x042fe20007fde0ff */
[C---:B------:R-:W-:Y:S01]  /*44b0*/  VIADD R21, R19.reuse, UR5 ;  /* 0x0000000513157c36 */ /* 0x040fe20008000000 */
[----:B------:R1:W-:Y:S02]  /*44c0*/  @P1 STG.E.U8 desc[UR8][R8.64], R23 ;  /* 0x0000001708001986 */ /* 0x0003e4000c101108 */
[----:B------:R-:W-:-:S02]  /*44d0*/  LEA.HI.X.SX32 R13, R19, R0, 0x1, P6 ;  /* 0x00000000130d7211 */ /* 0x000fc400030f0eff */
[----:B------:R-:W-:Y:S02]  /*44e0*/  ISETP.LT.AND P1, PT, R16, UR15, !P0 ;  /* 0x0000000f10007c0c */ /* 0x000fe4000c721270 */
[C---:B------:R-:W-:Y:S02]  /*44f0*/  IADD3 R16, P6, PT, R21.reuse, R2, RZ ;  /* 0x0000000215107210 */ /* 0x040fe40007fde0ff */
[C---:B------:R-:W-:Y:S02]  /*4500*/  PRMT R19, R10.reuse, 0x7772, RZ ;  /* 0x000077720a137816 */ /* 0x040fe400000000ff */
[C---:B------:R-:W-:Y:S01]  /*4510*/  LEA.HI.X.SX32 R17, R21.reuse, R0, 0x1, P6 ;  /* 0x0000000015117211 */ /* 0x040fe200030f0eff */
[----:B------:R-:W-:Y:S01]  /*4520*/  VIADD R21, R21, UR5 ;  /* 0x0000000515157c36 */ /* 0x000fe20008000000 */
[----:B0-----:R-:W-:Y:S01]  /*4530*/  PRMT R25, R10, 0x7773, RZ ;  /* 0x000077730a197816 */ /* 0x001fe200000000ff */
[----:B-1----:R-:W-:Y:S01]  /*4540*/  VIADD R9, R101, 0x22 ;  /* 0x0000002265097836 */ /* 0x002fe20000000000 */
[----:B------:R0:W-:Y:S02]  /*4550*/  @P5 STG.E.U8 desc[UR8][R12.64], R19 ;  /* 0x000000130c005986 */ /* 0x0001e4000c101108 */
[C---:B------:R-:W-:Y:S01]  /*4560*/  IADD3 R8, P6, PT, R21.reuse, R2, RZ ;  /* 0x0000000215087210 */ /* 0x040fe20007fde0ff */
[----:B------:R-:W-:Y:S01]  /*4570*/  VIADD R15, R21, UR5 ;  /* 0x00000005150f7c36 */ /* 0x000fe20008000000 */
[----:B------:R2:W-:Y:S01]  /*4580*/  @P4 STG.E.U8 desc[UR8][R16.64], R25 ;  /* 0x0000001910004986 */ /* 0x0005e2000c101108 */
[----:B------:R-:W-:-:S02]  /*4590*/  ISETP.LT.AND P4, PT, R9, UR15, !P0 ;  /* 0x0000000f09007c0c */ /* 0x000fc4000c781270 */
[----:B------:R-:W-:Y:S02]  /*45a0*/  LEA.HI.X.SX32 R9, R21, R0, 0x1, P6 ;  /* 0x0000000015097211 */ /* 0x000fe400030f0eff */
[----:B------:R-:W-:Y:S02]  /*45b0*/  PRMT R21, R11, 0x7772, RZ ;  /* 0x000077720b157816 */ /* 0x000fe400000000ff */
[----:B------:R-:W-:Y:S01]  /*45c0*/  IADD3 R10, P6, PT, R15, R2, RZ ;  /* 0x000000020f0a7210 */ /* 0x000fe20007fde0ff */
[----:B0-----:R-:W-:Y:S02]  /*45d0*/  VIADD R12, R101, 0x23 ;  /* 0x00000023650c7836 */ /* 0x001fe40000000000 */
[----:B------:R-:W-:Y:S01]  /*45e0*/  VIADD R19, R15, UR5 ;  /* 0x000000050f137c36 */ /* 0x000fe20008000000 */
[----:B------:R-:W-:Y:S01]  /*45f0*/  PRMT R23, R11, 0x7773, RZ ;  /* 0x000077730b177816 */ /* 0x000fe200000000ff */
[----:B------:R0:W-:Y:S01]  /*4600*/  @P3 STG.E.U8 desc[UR8][R8.64], R21 ;  /* 0x0000001508003986 */ /* 0x0001e2000c101108 */
[----:B------:R-:W-:-:S02]  /*4610*/  LEA.HI.X.SX32 R11, R15, R0, 0x1, P6 ;  /* 0x000000000f0b7211 */ /* 0x000fc400030f0eff */
[----:B------:R-:W-:Y:S02]  /*4620*/  ISETP.LT.AND P3, PT, R12, UR15, !P0 ;  /* 0x0000000f0c007c0c */ /* 0x000fe4000c761270 */
[----:B------:R-:W-:Y:S01]  /*4630*/  IADD3 R12, P6, PT, R19, R2, RZ ;  /* 0x00000002130c7210 */ /* 0x000fe20007fde0ff */
[C---:B------:R-:W-:Y:S02]  /*4640*/  VIADD R14, R101.reuse, 0x24 ;  /* 0x00000024650e7836 */ /* 0x040fe40000000000 */
[----:B------:R-:W-:Y:S01]  /*4650*/  VIADD R18, R101, 0x21 ;  /* 0x0000002165127836 */ /* 0x000fe20000000000 */
[C---:B------:R-:W-:Y:S01]  /*4660*/  LEA.HI.X.SX32 R13, R19.reuse, R0, 0x1, P6 ;  /* 0x00000000130d7211 */ /* 0x040fe200030f0eff */
[----:B------:R-:W-:Y:S01]  /*4670*/  VIADD R19, R19, UR5 ;  /* 0x0000000513137c36 */ /* 0x000fe20008000000 */
[----:B--2---:R-:W-:Y:S01]  /*4680*/  PRMT R25, R4, 0x7770, RZ ;  /* 0x0000777004197816 */ /* 0x004fe200000000ff */
[----:B------:R1:W-:Y:S01]  /*4690*/  @P2 STG.E.U8 desc[UR8][R10.64], R23 ;  /* 0x000000170a002986 */ /* 0x0003e2000c101108 */
[----:B------:R-:W-:Y:S01]  /*46a0*/  VIADD R15, R101, 0x25 ;  /* 0x00000025650f7836 */ /* 0x000fe20000000000 */
[----:B------:R-:W-:Y:S01]  /*46b0*/  ISETP.LT.AND P2, PT, R14, UR15, !P0 ;  /* 0x0000000f0e007c0c */ /* 0x000fe2000c741270 */
[----:B0-----:R-:W-:Y:S01]  /*46c0*/  VIADD R9, R19, UR5 ;  /* 0x0000000513097c36 */ /* 0x001fe20008000000 */
[----:B------:R-:W-:-:S02]  /*46d0*/  ISETP.LT.AND P5, PT, R18, UR15, !P0 ;  /* 0x0000000f12007c0c */ /* 0x000fc4000c7a1270 */
[----:B------:R-:W-:Y:S01]  /*46e0*/  IADD3 R14, P6, PT, R19, R2, RZ ;  /* 0x00000002130e7210 */ /* 0x000fe20007fde0ff */
[----:B------:R0:W-:Y:S01]  /*46f0*/  @P1 STG.E.U8 desc[UR8][R12.64], R25 ;  /* 0x000000190c001986 */ /* 0x0001e2000c101108 */
[----:B------:R-:W-:Y:S02]  /*4700*/  ISETP.LT.AND P1, PT, R15, UR15, !P0 ;  /* 0x0000000f0f007c0c */ /* 0x000fe4000c721270 */
[----:B------:R-:W-:Y:S02]  /*4710*/  LEA.HI.X.SX32 R15, R19, R0, 0x1, P6 ;  /* 0x00000000130f7211 */ /* 0x000fe400030f0eff */
[C---:B------:R-:W-:Y:S01]  /*4720*/  IADD3 R16, P6, PT, R9.reuse, R2, RZ ;  /* 0x0000000209107210 */ /* 0x040fe20007fde0ff */
[----:B-1----:R-:W-:Y:S01]  /*4730*/  VIADD R11, R9, UR5 ;  /* 0x00000005090b7c36 */ /* 0x002fe20008000000 */
[----:B------:R-:W-:Y:S01]  /*4740*/  PRMT R21, R4, 0x7771, RZ ;  /* 0x0000777104157816 */ /* 0x000fe200000000ff */
[----:B------:R-:W-:Y:S01]  /*4750*/  VIADD R8, R101, 0x26 ;  /* 0x0000002665087836 */ /* 0x000fe20000000000 */
[----:B------:R-:W-:Y:S01]  /*4760*/  PRMT R23, R5, 0x7770, RZ ;  /* 0x0000777005177816 */ /* 0x000fe200000000ff */
[----:B------:R-:W-:Y:S01]  /*4770*/  VIADD R18, R101, 0x27 ;  /* 0x0000002765127836 */ /* 0x000fe20000000000 */
[----:B------:R-:W-:Y:S01]  /*4780*/  LEA.HI.X.SX32 R17, R9, R0, 0x1, P6 ;  /* 0x0000000009117211 */ /* 0x000fe200030f0eff */
[C---:B------:R-:W-:Y:S01]  /*4790*/  VIADD R19, R11.reuse, UR5 ;  /* 0x000000050b137c36 */ /* 0x040fe20008000000 */
[----:B0-----:R-:W-:Y:S01]  /*47a0*/  IADD3 R12, P6, PT, R11, R2, RZ ;  /* 0x000000020b0c7210 */ /* 0x001fe20007fde0ff */
[----:B------:R0:W-:Y:S01]  /*47b0*/  @P5 STG.E.U8 desc[UR8][R14.64], R21 ;  /* 0x000000150e005986 */ /* 0x0001e2000c101108 */
[----:B------:R-:W-:-:S02]  /*47c0*/  ISETP.LT.AND P5, PT, R8, UR15, !P0 ;  /* 0x0000000f08007c0c */ /* 0x000fc4000c7a1270 */
[----:B------:R-:W-:Y:S01]  /*47d0*/  LEA.HI.X.SX32 R13, R11, R0, 0x1, P6 ;  /* 0x000000000b0d7211 */ /* 0x000fe200030f0eff */
[----:B------:R1:W-:Y:S01]  /*47e0*/  @P4 STG.E.U8 desc[UR8][R16.64], R23 ;  /* 0x0000001710004986 */ /* 0x0003e2000c101108 */
[----:B------:R-:W-:Y:S02]  /*47f0*/  PRMT R25, R5, 0x7771, RZ ;  /* 0x0000777105197816 */ /* 0x000fe400000000ff */
[----:B------:R-:W-:Y:S01]  /*4800*/  ISETP.LT.AND P4, PT, R18, UR15, !P0 ;  /* 0x0000000f12007c0c */ /* 0x000fe2000c781270 */
[----:B------:R-:W2:Y:S01]  /*4810*/  LDS.128 R8, [R3+0x2000] ;  /* 0x0020000003087984 */ /* 0x000ea20000000c00 */
[----:B------:R-:W-:Y:S01]  /*4820*/  IADD3 R18, P6, PT, R19, R2, RZ ;  /* 0x0000000213127210 */ /* 0x000fe20007fde0ff */
[----:B0-----:R-:W-:Y:S02]  /*4830*/  VIADD R14, R101, 0x28 ;  /* 0x00000028650e7836 */ /* 0x001fe40000000000 */
[C---:B------:R-:W-:Y:S01]  /*4840*/  VIADD R21, R19.reuse, UR5 ;  /* 0x0000000513157c36 */ /* 0x040fe20008000000 */
[----:B------:R0:W-:Y:S01]  /*4850*/  @P3 STG.E.U8 desc[UR8][R12.64], R25 ;  /* 0x000000190c003986 */ /* 0x0001e2000c101108 */
[----:B------:R-:W-:-:S02]  /*4860*/  LEA.HI.X.SX32 R19, R19, R0, 0x1, P6 ;  /* 0x0000000013137211 */ /* 0x000fc400030f0eff */
[----:B------:R-:W-:Y:S02]  /*4870*/  ISETP.LT.AND P3, PT, R14, UR15, !P0 ;  /* 0x0000000f0e007c0c */ /* 0x000fe4000c761270 */
[----:B------:R-:W-:-:S04]  /*4880*/  IADD3 R14, P6, PT, R21, R2, RZ ;  /* 0x00000002150e7210 */ /* 0x000fc80007fde0ff */
[C---:B------:R-:W-:Y:S01]  /*4890*/  LEA.HI.X.SX32 R15, R21.reuse, R0, 0x1, P6 ;  /* 0x00000000150f7211 */ /* 0x040fe200030f0eff */
[----:B------:R-:W-:Y:S01]  /*48a0*/  VIADD R21, R21, UR5 ;  /* 0x0000000515157c36 */ /* 0x000fe20008000000 */
[C---:B-1----:R-:W-:Y:S01]  /*48b0*/  PRMT R23, R6.reuse, 0x7770, RZ ;  /* 0x0000777006177816 */ /* 0x042fe200000000ff */
[----:B------:R-:W-:Y:S02]  /*48c0*/  VIADD R16, R101, 0x29 ;  /* 0x0000002965107836 */ /* 0x000fe40000000000 */
[C---:B------:R-:W-:Y:S01]  /*48d0*/  VIADD R17, R21.reuse, UR5 ;  /* 0x0000000515117c36 */ /* 0x040fe20008000000 */
[----:B0-----:R-:W-:Y:S01]  /*48e0*/  IADD3 R12, P6, PT, R21, R2, RZ ;  /* 0x00000002150c7210 */ /* 0x001fe20007fde0ff */
[----:B------:R0:W-:Y:S01]  /*48f0*/  @P2 STG.E.U8 desc[UR8][R18.64], R23 ;  /* 0x0000001712002986 */ /* 0x0001e2000c101108 */
[----:B------:R-:W-:Y:S02]  /*4900*/  PRMT R27, R6, 0x7771, RZ ;  /* 0x00007771061b7816 */ /* 0x000fe400000000ff */
[----:B------:R-:W-:-:S02]  /*4910*/  ISETP.LT.AND P2, PT, R16, UR15, !P0 ;  /* 0x0000000f10007c0c */ /* 0x000fc4000c741270 */
[----:B------:R-:W-:Y:S02]  /*4920*/  LEA.HI.X.SX32 R13, R21, R0, 0x1, P6 ;  /* 0x00000000150d7211 */ /* 0x000fe400030f0eff */
[C---:B------:R-:W-:Y:S01]  /*4930*/  IADD3 R16, P6, PT, R17.reuse, R2, RZ ;  /* 0x0000000211107210 */ /* 0x040fe20007fde0ff */
[----:B------:R1:W-:Y:S01]  /*4940*/  @P1 STG.E.U8 desc[UR8][R14.64], R27 ;  /* 0x0000001b0e001986 */ /* 0x0003e2000c101108 */
[C---:B0-----:R-:W-:Y:S02]  /*4950*/  VIADD R19, R17.reuse, UR5 ;  /* 0x0000000511137c36 */ /* 0x041fe40008000000 */
[----:B------:R-:W-:Y:S02]  /*4960*/  LEA.HI.X.SX32 R17, R17, R0, 0x1, P6 ;  /* 0x0000000011117211 */ /* 0x000fe400030f0eff */
[C---:B------:R-:W-:Y:S01]  /*4970*/  VIADD R21, R19.reuse, UR5 ;  /* 0x0000000513157c36 */ /* 0x040fe20008000000 */
[----:B-1----:R-:W-:Y:S01]  /*4980*/  IADD3 R14, P6, PT, R19, R2, RZ ;  /* 0x00000002130e7210 */ /* 0x002fe20007fde0ff */
[----:B------:R-:W-:-:S03]  /*4990*/  VIADD R3, R101, 0x2a ;  /* 0x0000002a65037836 */ /* 0x000fc60000000000 */
[----:B------:R-:W-:Y:S02]  /*49a0*/  LEA.HI.X.SX32 R15, R19, R0, 0x1, P6 ;  /* 0x00000000130f7211 */ /* 0x000fe400030f0eff */
[----:B------:R-:W-:Y:S02]  /*49b0*/  IADD3 R18, P6, PT, R21, R2, RZ ;  /* 0x0000000215127210 */ /* 0x000fe40007fde0ff */
[----:B------:R-:W-:Y:S02]  /*49c0*/  PRMT R25, R7, 0x7770, RZ ;  /* 0x0000777007197816 */ /* 0x000fe400000000ff */
[----:B------:R-:W-:Y:S01]  /*49d0*/  ISETP.LT.AND P1, PT, R3, UR15, !P0 ;  /* 0x0000000f03007c0c */ /* 0x000fe2000c721270 */
[----:B------:R-:W-:Y:S01]  /*49e0*/  VIADD R3, R101, 0x2b ;  /* 0x0000002b65037836 */ /* 0x000fe20000000000 */
[----:B------:R-:W-:Y:S02]  /*49f0*/  PRMT R23, R7, 0x7771, RZ ;  /* 0x0000777107177816 */ /* 0x000fe400000000ff */
[C---:B------:R-:W-:Y:S01]  /*4a00*/  LEA.HI.X.SX32 R19, R21.reuse, R0, 0x1, P6 ;  /* 0x0000000015137211 */ /* 0x040fe200030f0eff */
[----:B------:R-:W-:Y:S01]  /*4a10*/  VIADD R21, R21, UR5 ;  /* 0x0000000515157c36 */ /* 0x000fe20008000000 */
[----:B------:R0:W-:Y:S01]  /*4a20*/  @P5 STG.E.U8 desc[UR8][R12.64], R25 ;  /* 0x000000190c005986 */ /* 0x0001e2000c101108 */
[----:B--2---:R-:W-:-:S02]  /*4a30*/  PRMT R27, R8, 0x7770, RZ ;  /* 0x00007770081b7816 */ /* 0x004fc400000000ff */
[----:B------:R-:W-:Y:S01]  /*4a40*/  ISETP.LT.AND P5, PT, R3, UR15, !P0 ;  /* 0x0000000f03007c0c */ /* 0x000fe2000c7a1270 */
[----:B------:R1:W-:Y:S01]  /*4a50*/  @P4 STG.E.U8 desc[UR8][R16.64], R23 ;  /* 0x0000001710004986 */ /* 0x0003e2000c101108 */
[----:B------:R-:W-:-:S03]  /*4a60*/  VIADD R3, R101, 0x2c ;  /* 0x0000002c65037836 */ /* 0x000fc60000000000 */
[----:B------:R2:W-:Y:S01]  /*4a70*/  @P3 STG.E.U8 desc[UR8][R14.64], R27 ;  /* 0x0000001b0e003986 */ /* 0x0005e2000c101108 */
[C---:B0-----:R-:W-:Y:S01]  /*4a80*/  IADD3 R12, P6, PT, R21.reuse, R2, RZ ;  /* 0x00000002150c7210 */ /* 0x041fe20007fde0ff */
[----:B-1----:R-:W-:-:S03]  /*4a90*/  VIADD R17, R21, UR5 ;  /* 0x0000000515117c36 */ /* 0x002fc60008000000 */
[----:B------:R-:W-:Y:S02]  /*4aa0*/  LEA.HI.X.SX32 R13, R21, R0, 0x1, P6 ;  /* 0x00000000150d7211 */ /* 0x000fe400030f0eff */
[----:B------:R-:W-:Y:S01]  /*4ab0*/  ISETP.LT.AND P4, PT, R3, UR15, !P0 ;  /* 0x0000000f03007c0c */ /* 0x000fe2000c781270 */
[C---:B------:R-:W-:Y:S01]  /*4ac0*/  VIADD R21, R17.reuse, UR5 ;  /* 0x0000000511157c36 */ /* 0x040fe20008000000 */
[----:B--2---:R-:W-:Y:S01]  /*4ad0*/  IADD3 R14, P6, PT, R17, R2, RZ ;  /* 0x00000002110e7210 */ /* 0x004fe20007fde0ff */
[----:B------:R-:W-:Y:S01]  /*4ae0*/  VIADD R3, R101, 0x2d ;  /* 0x0000002d65037836 */ /* 0x000fe20000000000 */
[----:B------:R-:W-:Y:S01]  /*4af0*/  PRMT R25, R8, 0x7771, RZ ;  /* 0x0000777108197816 */ /* 0x000fe200000000ff */
[----:B------:R-:W-:Y:S01]  /*4b00*/  VIADD R23, R21, UR5 ;  /* 0x0000000515177c36 */ /* 0x000fe20008000000 */
[----:B------:R-:W-:Y:S02]  /*4b10*/  LEA.HI.X.SX32 R15, R17, R0, 0x1, P6 ;  /* 0x00000000110f7211 */ /* 0x000fe400030f0eff */
[----:B------:R-:W-:-:S02]  /*4b20*/  IADD3 R16, P6, PT, R21, R2, RZ ;  /* 0x0000000215107210 */ /* 0x000fc40007fde0ff */
[----:B------:R-:W-:Y:S01]  /*4b30*/  ISETP.LT.AND P3, PT, R3, UR15, !P0 ;  /* 0x0000000f03007c0c */ /* 0x000fe2000c761270 */
[----:B------:R-:W-:Y:S01]  /*4b40*/  VIADD R3, R101, 0x2e ;  /* 0x0000002e65037836 */ /* 0x000fe20000000000 */
[----:B------:R0:W-:Y:S01]  /*4b50*/  @P2 STG.E.U8 desc[UR8][R18.64], R25 ;  /* 0x0000001912002986 */ /* 0x0001e2000c101108 */
[----:B------:R-:W-:Y:S02]  /*4b60*/  LEA.HI.X.SX32 R17, R21, R0, 0x1, P6 ;  /* 0x0000000015117211 */ /* 0x000fe400030f0eff */
[----:B------:R-:W-:Y:S02]  /*4b70*/  PRMT R29, R9, 0x7770, RZ ;  /* 0x00007770091d7816 */ /* 0x000fe400000000ff */
[----:B------:R-:W-:Y:S01]  /*4b80*/  ISETP.LT.AND P2, PT, R3, UR15, !P0 ;  /* 0x0000000f03007c0c */ /* 0x000fe2000c741270 */
[----:B------:R-:W-:Y:S01]  /*4b90*/  VIADD R3, R101, 0x2f ;  /* 0x0000002f65037836 */ /* 0x000fe20000000000 */
[----:B------:R-:W-:Y:S02]  /*4ba0*/  PRMT R27, R9, 0x7771, RZ ;  /* 0x00007771091b7816 */ /* 0x000fe400000000ff */
[----:B0-----:R-:W-:-:S04]  /*4bb0*/  IADD3 R18, P6, PT, R23, R2, RZ ;  /* 0x0000000217127210 */ /* 0x001fc80007fde0ff */
[C---:B------:R-:W-:Y:S01]  /*4bc0*/  LEA.HI.X.SX32 R19, R23.reuse, R0, 0x1, P6 ;  /* 0x0000000017137211 */ /* 0x040fe200030f0eff */
[----:B------:R-:W-:Y:S01]  /*4bd0*/  VIADD R23, R23, UR5 ;  /* 0x0000000517177c36 */ /* 0x000fe20008000000 */
[----:B------:R0:W-:Y:S01]  /*4be0*/  @P1 STG.E.U8 desc[UR8][R12.64], R29 ;  /* 0x0000001d0c001986 */ /* 0x0001e2000c101108 */
[----:B------:R-:W-:Y:S01]  /*4bf0*/  ISETP.LT.AND P1, PT, R3, UR15, !P0 ;  /* 0x0000000f03007c0c */ /* 0x000fe2000c721270 */
[----:B------:R-:W-:Y:S01]  /*4c00*/  VIADD R3, R101, 0x30 ;  /* 0x0000003065037836 */ /* 0x000fe20000000000 */
[C---:B------:R-:W-:Y:S01]  /*4c10*/  PRMT R25, R10.reuse, 0x7770, RZ ;  /* 0x000077700a197816 */ /* 0x040fe200000000ff */
[----:B------:R1:W-:Y:S01]  /*4c20*/  @P5 STG.E.U8 desc[UR8][R14.64], R27 ;  /* 0x0000001b0e005986 */ /* 0x0003e2000c101108 */
[----:B------:R-:W-:Y:S02]  /*4c30*/  PRMT R21, R10, 0x7771, RZ ;  /* 0x000077710a157816 */ /* 0x000fe400000000ff */
[----:B------:R-:W-:Y:S01]  /*4c40*/  ISETP.LT.AND P5, PT, R3, UR15, !P0 ;  /* 0x0000000f03007c0c */ /* 0x000fe2000c7a1270 */
[----:B------:R2:W-:Y:S01]  /*4c50*/  @P4 STG.E.U8 desc[UR8][R16.64], R25 ;  /* 0x0000001910004986 */ /* 0x0005e2000c101108 */
[C---:B0-----:R-:W-:Y:S01]  /*4c60*/  IADD3 R12, P6, PT, R23.reuse, R2, RZ ;  /* 0x00000002170c7210 */ /* 0x041fe20007fde0ff */
[----:B-1----:R-:W-:-:S03]  /*4c70*/  VIADD R15, R23, UR5 ;  /* 0x00000005170f7c36 */ /* 0x002fc60008000000 */
[----:B------:R-:W-:Y:S01]  /*4c80*/  LEA.HI.X.SX32 R13, R23, R0, 0x1, P6 ;  /* 0x00000000170d7211 */ /* 0x000fe200030f0eff */
[----:B------:R-:W-:Y:S02]  /*4c90*/  VIADD R3, R101, 0x31 ;  /* 0x0000003165037836 */ /* 0x000fe40000000000 */
[C---:B--2---:R-:W-:Y:S01]  /*4ca0*/  VIADD R17, R15.reuse, UR5 ;  /* 0x000000050f117c36 */ /* 0x044fe20008000000 */
[----:B------:R-:W-:Y:S01]  /*4cb0*/  IADD3 R14, P6, PT, R15, R2, RZ ;  /* 0x000000020f0e7210 */ /* 0x000fe20007fde0ff */
[----:B------:R0:W-:Y:S01]  /*4cc0*/  @P3 STG.E.U8 desc[UR8][R18.64], R21 ;  /* 0x0000001512003986 */ /* 0x0001e2000c101108 */
[----:B------:R-:W-:Y:S02]  /*4cd0*/  ISETP.LT.AND P4, PT, R3, UR15, !P0 ;  /* 0x0000000f03007c0c */ /* 0x000fe4000c781270 */
[----:B------:R-:W-:Y:S02]  /*4ce0*/  LEA.HI.X.SX32 R15, R15, R0, 0x1, P6 ;  /* 0x000000000f0f7211 */ /* 0x000fe400030f0eff */
[----:B------:R-:W-:Y:S01]  /*4cf0*/  IADD3 R16, P6, PT, R17, R2, RZ ;  /* 0x0000000211107210 */ /* 0x000fe20007fde0ff */
[----:B------:R-:W-:-:S02]  /*4d00*/  VIADD R3, R101, 0x32 ;  /* 0x0000003265037836 */ /* 0x000fc40000000000 */
[C---:B0-----:R-:W-:Y:S01]  /*4d10*/  VIADD R21, R17.reuse, UR5 ;  /* 0x0000000511157c36 */ /* 0x041fe20008000000 */
[----:B------:R-:W-:Y:S02]  /*4d20*/  LEA.HI.X.SX32 R17, R17, R0, 0x1, P6 ;  /* 0x0000000011117211 */ /* 0x000fe400030f0eff */
[----:B------:R-:W-:Y:S02]  /*4d30*/  ISETP.LT.AND P3, PT, R3, UR15, !P0 ;  /* 0x0000000f03007c0c */ /* 0x000fe4000c761270 */
[----:B------:R-:W-:Y:S01]  /*4d40*/  IADD3 R18, P6, PT, R21, R2, RZ ;  /* 0x0000000215127210 */ /* 0x000fe20007fde0ff */
[----:B------:R-:W-:Y:S01]  /*4d50*/  VIADD R3, R101, 0x33 ;  /* 0x0000003365037836 */ /* 0x000fe20000000000 */
[C---:B------:R-:W-:Y:S02]  /*4d60*/  PRMT R23, R11.reuse, 0x7770, RZ ;  /* 0x000077700b177816 */ /* 0x040fe400000000ff */
[----:B------:R-:W-:Y:S02]  /*4d70*/  PRMT R27, R11, 0x7771, RZ ;  /* 0x000077710b1b7816 */ /* 0x000fe400000000ff */
[C---:B------:R-:W-:Y:S01]  /*4d80*/  LEA.HI.X.SX32 R19, R21.reuse, R0, 0x1, P6 ;  /* 0x0000000015137211 */ /* 0x040fe200030f0eff */
[----:B------:R-:W-:Y:S01]  /*4d90*/  VIADD R21, R21, UR5 ;  /* 0x0000000515157c36 */ /* 0x000fe20008000000 */
[----:B------:R0:W-:Y:S01]  /*4da0*/  @P2 STG.E.U8 desc[UR8][R12.64], R23 ;  /* 0x000000170c002986 */ /* 0x0001e2000c101108 */
[----:B------:R-:W-:Y:S01]  /*4db0*/  ISETP.LT.AND P2, PT, R3, UR15, !P0 ;  /* 0x0000000f03007c0c */ /* 0x000fe2000c741270 */
[----:B------:R-:W-:Y:S01]  /*4dc0*/  VIADD R3, R101, 0x34 ;  /* 0x0000003465037836 */ /* 0x000fe20000000000 */
[C---:B------:R-:W-:Y:S01]  /*4dd0*/  PRMT R25, R4.reuse, 0x7772, RZ ;  /* 0x0000777204197816 */ /* 0x040fe200000000ff */
[----:B------:R1:W-:Y:S03]  /*4de0*/  @P1 STG.E.U8 desc[UR8][R14.64], R27 ;  /* 0x0000001b0e001986 */ /* 0x0003e6000c101108 */
[----:B------:R-:W-:Y:S01]  /*4df0*/  ISETP.LT.AND P1, PT, R3, UR15, !P0 ;  /* 0x0000000f03007c0c */ /* 0x000fe2000c721270 */
[----:B------:R2:W-:Y:S01]  /*4e00*/  @P5 STG.E.U8 desc[UR8][R16.64], R25 ;  /* 0x0000001910005986 */ /* 0x0005e2000c101108 */
[C---:B0-----:R-:W-:Y:S01]  /*4e10*/  IADD3 R12, P6, PT, R21.reuse, R2, RZ ;  /* 0x00000002150c7210 */ /* 0x041fe20007fde0ff */
[----:B-1----:R-:W-:Y:S01]  /*4e20*/  VIADD R15, R21, UR5 ;  /* 0x00000005150f7c36 */ /* 0x002fe20008000000 */
[----:B------:R-:W-:Y:S01]  /*4e30*/  PRMT R23, R4, 0x7773, RZ ;  /* 0x0000777304177816 */ /* 0x000fe200000000ff */
[----:B------:R-:W-:Y:S01]  /*4e40*/  VIADD R3, R101, 0x35 ;  /* 0x0000003565037836 */ /* 0x000fe20000000000 */
[----:B------:R-:W-:Y:S01]  /*4e50*/  LEA.HI.X.SX32 R13, R21, R0, 0x1, P6 ;  /* 0x00000000150d7211 */ /* 0x000fe200030f0eff */
[C---:B--2---:R-:W-:Y:S01]  /*4e60*/  VIADD R17, R15.reuse, UR5 ;  /* 0x000000050f117c36 */ /* 0x044fe20008000000 */
[----:B------:R-:W-:Y:S01]  /*4e70*/  IADD3 R4, P6, PT, R15, R2, RZ ;  /* 0x000000020f047210 */ /* 0x000fe20007fde0ff */
[----:B------:R0:W-:Y:S01]  /*4e80*/  @P4 STG.E.U8 desc[UR8][R18.64], R23 ;  /* 0x0000001712004986 */ /* 0x0001e2000c101108 */
[----:B------:R-:W-:-:S02]  /*4e90*/  PRMT R25, R5, 0x7772, RZ ;  /* 0x0000777205197816 */ /* 0x000fc400000000ff */
[----:B------:R-:W-:Y:S02]  /*4ea0*/  PRMT R21, R5, 0x7773, RZ ;  /* 0x0000777305157816 */ /* 0x000fe400000000ff */
[----:B------:R-:W-:Y:S02]  /*4eb0*/  LEA.HI.X.SX32 R5, R15, R0, 0x1, P6 ;  /* 0x000000000f057211 */ /* 0x000fe400030f0eff */
[----:B------:R-:W-:Y:S01]  /*4ec0*/  ISETP.LT.AND P5, PT, R3, UR15, !P0 ;  /* 0x0000000f03007c0c */ /* 0x000fe2000c7a1270 */
[----:B------:R-:W-:Y:S01]  /*4ed0*/  VIADD R3, R101, 0x36 ;  /* 0x0000003665037836 */ /* 0x000fe20000000000 */
[C---:B------:R-:W-:Y:S01]  /*4ee0*/  IADD3 R14, P6, PT, R17.reuse, R2, RZ ;  /* 0x00000002110e7210 */ /* 0x040fe20007fde0ff */
[----:B0-----:R-:W-:-:S03]  /*4ef0*/  VIADD R19, R17, UR5 ;  /* 0x0000000511137c36 */ /* 0x001fc60008000000 */
[----:B------:R-:W-:Y:S02]  /*4f00*/  LEA.HI.X.SX32 R15, R17, R0, 0x1, P6 ;  /* 0x00000000110f7211 */ /* 0x000fe400030f0eff */
[----:B------:R-:W-:Y:S02]  /*4f10*/  ISETP.LT.AND P4, PT, R3, UR15, !P0 ;  /* 0x0000000f03007c0c */ /* 0x000fe4000c781270 */
[----:B------:R-:W-:Y:S01]  /*4f20*/  IADD3 R16, P6, PT, R19, R2, RZ ;  /* 0x0000000213107210 */ /* 0x000fe20007fde0ff */
[----:B------:R-:W-:Y:S01]  /*4f30*/  VIADD R3, R101, 0x37 ;  /* 0x0000003765037836 */ /* 0x000fe20000000000 */
[----:B------:R0:W-:Y:S02]  /*4f40*/  @P3 STG.E.U8 desc[UR8][R12.64], R25 ;  /* 0x000000190c003986 */ /* 0x0001e4000c101108 */
[C---:B------:R-:W-:Y:S01]  /*4f50*/  LEA.HI.X.SX32 R17, R19.reuse, R0, 0x1, P6 ;  /* 0x0000000013117211 */ /* 0x040fe200030f0eff */
[----:B------:R-:W-:Y:S01]  /*4f60*/  VIADD R19, R19, UR5 ;  /* 0x0000000513137c36 */ /* 0x000fe20008000000 */
[----:B------:R-:W-:Y:S01]  /*4f70*/  ISETP.LT.AND P3, PT, R3, UR15, !P0 ;  /* 0x0000000f03007c0c */ /* 0x000fe2000c761270 */
[----:B------:R-:W-:Y:S01]  /*4f80*/  VIADD R3, R101, 0x38 ;  /* 0x0000003865037836 */ /* 0x000fe20000000000 */
[----:B------:R1:W-:Y:S01]  /*4f90*/  @P2 STG.E.U8 desc[UR8][R4.64], R21 ;  /* 0x0000001504002986 */ /* 0x0003e2000c101108 */
[----:B------:R-:W-:Y:S01]  /*4fa0*/  PRMT R23, R6, 0x7772, RZ ;  /* 0x0000777206177816 */ /* 0x000fe200000000ff */
[----:B0-----:R-:W-:-:S02]  /*4fb0*/  VIADD R13, R19, UR5 ;  /* 0x00000005130d7c36 */ /* 0x001fc40008000000 */
[----:B------:R-:W-:Y:S01]  /*4fc0*/  ISETP.LT.AND P2, PT, R3, UR15, !P0 ;  /* 0x0000000f03007c0c */ /* 0x000fe2000c741270 */
[----:B------:R-:W-:Y:S01]  /*4fd0*/  VIADD R3, R101, 0x39 ;  /* 0x0000003965037836 */ /* 0x000fe20000000000 */
[----:B------:R-:W-:Y:S02]  /*4fe0*/  PRMT R25, R6, 0x7773, RZ ;  /* 0x0000777306197816 */ /* 0x000fe400000000ff */
[C---:B-1----:R-:W-:Y:S01]  /*4ff0*/  IADD3 R4, P6, PT, R19.reuse, R2, RZ ;  /* 0x0000000213047210 */ /* 0x042fe20007fde0ff */
[----:B------:R0:W-:Y:S03]  /*5000*/  @P1 STG.E.U8 desc[UR8][R14.64], R23 ;  /* 0x000000170e001986 */ /* 0x0001e6000c101108 */
[----:B------:R-:W-:Y:S02]  /*5010*/  LEA.HI.X.SX32 R5, R19, R0, 0x1, P6 ;  /* 0x0000000013057211 */ /* 0x000fe400030f0eff */
[----:B------:R-:W-:Y:S01]  /*5020*/  IADD3 R6, P6, PT, R13, R2, RZ ;  /* 0x000000020d067210 */ /* 0x000fe20007fde0ff */
[----:B------:R1:W-:Y:S01]  /*5030*/  @P5 STG.E.U8 desc[UR8][R16.64], R25 ;  /* 0x0000001910005986 */ /* 0x0003e2000c101108 */
[----:B------:R-:W-:Y:S01]  /*5040*/  PRMT R21, R7, 0x7773, RZ ;  /* 0x0000777307157816 */ /* 0x000fe200000000ff */
[----:B0-----:R-:W-:Y:S01]  /*5050*/  VIADD R15, R13, UR5 ;  /* 0x000000050d0f7c36 */ /* 0x001fe20008000000 */
[----:B------:R-:W-:-:S02]  /*5060*/  PRMT R23, R7, 0x7772, RZ ;  /* 0x0000777207177816 */ /* 0x000fc400000000ff */
[----:B------:R-:W-:Y:S01]  /*5070*/  ISETP.LT.AND P1, PT, R3, UR15, !P0 ;  /* 0x0000000f03007c0c */ /* 0x000fe2000c721270 */
[----:B------:R-:W-:Y:S01]  /*5080*/  VIADD R3, R101, 0x3a ;  /* 0x0000003a65037836 */ /* 0x000fe20000000000 */
[----:B------:R-:W-:Y:S01]  /*5090*/  LEA.HI.X.SX32 R7, R13, R0, 0x1, P6 ;  /* 0x000000000d077211 */ /* 0x000fe200030f0eff */
[C---:B-1----:R-:W-:Y:S01]  /*50a0*/  VIADD R17, R15.reuse, UR5 ;  /* 0x000000050f117c36 */ /* 0x042fe20008000000 */
[----:B------:R-:W-:Y:S01]  /*50b0*/  IADD3 R12, P6, PT, R15, R2, RZ ;  /* 0x000000020f0c7210 */ /* 0x000fe20007fde0ff */
[----:B------:R0:W-:Y:S02]  /*50c0*/  @P4 STG.E.U8 desc[UR8][R4.64], R23 ;  /* 0x0000001704004986 */ /* 0x0001e4000c101108 */
[----:B------:R-:W-:Y:S01]  /*50d0*/  VIADD R19, R17, UR5 ;  /* 0x0000000511137c36 */ /* 0x000fe20008000000 */
[----:B------:R-:W-:Y:S01]  /*50e0*/  LEA.HI.X.SX32 R13, R15, R0, 0x1, P6 ;  /* 0x000000000f0d7211 */ /* 0x000fe200030f0eff */
[----:B------:R1:W-:Y:S01]  /*50f0*/  @P3 STG.E.U8 desc[UR8][R6.64], R21 ;  /* 0x0000001506003986 */ /* 0x0003e2000c101108 */
[----:B------:R-:W-:Y:S01]  /*5100*/  ISETP.LT.AND P5, PT, R3, UR15, !P0 ;  /* 0x0000000f03007c0c */ /* 0x000fe2000c7a1270 */
[----:B------:R-:W-:Y:S01]  /*5110*/  VIADD R3, R101, 0x3b ;  /* 0x0000003b65037836 */ /* 0x000fe20000000000 */
[----:B------:R-:W-:-:S04]  /*5120*/  IADD3 R14, P6, PT, R17, R2, RZ ;  /* 0x00000002110e7210 */ /* 0x000fc80007fde0ff */
[----:B------:R-:W-:Y:S02]  /*5130*/  LEA.HI.X.SX32 R15, R17, R0, 0x1, P6 ;  /* 0x00000000110f7211 */ /* 0x000fe400030f0eff */
[C---:B0-----:R-:W-:Y:S01]  /*5140*/  IADD3 R4, P6, PT, R19.reuse, R2, RZ ;  /* 0x0000000213047210 */ /* 0x041fe20007fde0ff */
[----:B-1----:R-:W-:Y:S01]  /*5150*/  VIADD R7, R19, UR5 ;  /* 0x0000000513077c36 */ /* 0x002fe20008000000 */
[----:B------:R-:W-:Y:S01]  /*5160*/  ISETP.LT.AND P4, PT, R3, UR15, !P0 ;  /* 0x0000000f03007c0c */ /* 0x000fe2000c781270 */
[----:B------:R-:W-:Y:S01]  /*5170*/  VIADD R3, R101, 0x3c ;  /* 0x0000003c65037836 */ /* 0x000fe20000000000 */
[C---:B------:R-:W-:Y:S01]  /*5180*/  PRMT R27, R8.reuse, 0x7772, RZ ;  /* 0x00007772081b7816 */ /* 0x040fe200000000ff */
[----:B------:R-:W-:Y:S01]  /*5190*/  VIADD R17, R7, UR5 ;  /* 0x0000000507117c36 */ /* 0x000fe20008000000 */
[----:B------:R-:W-:Y:S02]  /*51a0*/  PRMT R25, R8, 0x7773, RZ ;  /* 0x0000777308197816 */ /* 0x000fe400000000ff */
[----:B------:R-:W-:Y:S01]  /*51b0*/  LEA.HI.X.SX32 R5, R19, R0, 0x1, P6 ;  /* 0x0000000013057211 */ /* 0x000fe200030f0eff */
[----:B------:R-:W-:Y:S01]  /*51c0*/  VIADD R19, R17, UR5 ;  /* 0x0000000511137c36 */ /* 0x000fe20008000000 */
[----:B------:R-:W-:Y:S01]  /*51d0*/  ISETP.LT.AND P3, PT, R3, UR15, !P0 ;  /* 0x0000000f03007c0c */ /* 0x000fe2000c761270 */
[----:B------:R0:W-:Y:S01]  /*51e0*/  @P2 STG.E.U8 desc[UR8][R12.64], R27 ;  /* 0x0000001b0c002986 */ /* 0x0001e2000c101108 */
[----:B------:R-:W-:-:S02]  /*51f0*/  VIADD R3, R101, 0x3d ;  /* 0x0000003d65037836 */ /* 0x000fc40000000000 */
[----:B------:R-:W-:Y:S01]  /*5200*/  VIADD R21, R19, UR5 ;  /* 0x0000000513157c36 */ /* 0x000fe20008000000 */
[----:B------:R1:W-:Y:S01]  /*5210*/  @P1 STG.E.U8 desc[UR8][R14.64], R25 ;  /* 0x000000190e001986 */ /* 0x0003e2000c101108 */
[-C--:B------:R-:W-:Y:S02]  /*5220*/  IADD3 R6, P1, PT, R7, R2.reuse, RZ ;  /* 0x0000000207067210 */ /* 0x080fe40007f3e0ff */
[----:B------:R-:W-:Y:S02]  /*5230*/  ISETP.LT.AND P2, PT, R3, UR15, !P0 ;  /* 0x0000000f03007c0c */ /* 0x000fe4000c741270 */
[----:B0-----:R-:W-:Y:S01]  /*5240*/  IADD3 R12, P6, PT, R17, R2, RZ ;  /* 0x00000002110c7210 */ /* 0x001fe20007fde0ff */
[----:B------:R-:W-:Y:S01]  /*5250*/  VIADD R3, R101, 0x3e ;  /* 0x0000003e65037836 */ /* 0x000fe20000000000 */
[-C--:B------:R-:W-:Y:S01]  /*5260*/  LEA.HI.X.SX32 R7, R7, R0.reuse, 0x1, P1 ;  /* 0x0000000007077211 */ /* 0x080fe200008f0eff */
[----:B------:R-:W-:Y:S01]  /*5270*/  VIADD R23, R21, UR5 ;  /* 0x0000000515177c36 */ /* 0x000fe20008000000 */
[----:B------:R-:W-:Y:S01]  /*5280*/  LEA.HI.X.SX32 R13, R17, R0, 0x1, P6 ;  /* 0x00000000110d7211 */ /* 0x000fe200030f0eff */
[----:B------:R-:W-:Y:S01]  /*5290*/  VIADD R101, R101, 0x3f ;  /* 0x0000003f65657836 */ /* 0x000fe20000000000 */
[----:B------:R-:W-:-:S02]  /*52a0*/  IADD3 R16, P6, PT, R19, R2, RZ ;  /* 0x0000000213107210 */ /* 0x000fc40007fde0ff */
[----:B-1----:R-:W-:Y:S02]  /*52b0*/  IADD3 R14, P1, PT, R21, R2, RZ ;  /* 0x00000002150e7210 */ /* 0x002fe40007f3e0ff */
[-C--:B------:R-:W-:Y:S02]  /*52c0*/  LEA.HI.X.SX32 R17, R19, R0.reuse, 0x1, P6 ;  /* 0x0000000013117211 */ /* 0x080fe400030f0eff */
[----:B------:R-:W-:Y:S02]  /*52d0*/  LEA.HI.X.SX32 R15, R21, R0, 0x1, P1 ;  /* 0x00000000150f7211 */ /* 0x000fe400008f0eff */
[----:B------:R-:W-:Y:S02]  /*52e0*/  IADD3 R2, P6, PT, R23, R2, RZ ;  /* 0x0000000217027210 */ /* 0x000fe40007fde0ff */
[----:B------:R-:W-:Y:S02]  /*52f0*/  ISETP.LT.AND P1, PT, R3, UR15, !P0 ;  /* 0x0000000f03007c0c */ /* 0x000fe4000c721270 */
[----:B------:R-:W-:-:S02]  /*5300*/  ISETP.LT.AND P0, PT, R101, UR15, !P0 ;  /* 0x0000000f65007c0c */ /* 0x000fc4000c701270 */
[----:B------:R-:W-:Y:S02]  /*5310*/  LEA.HI.X.SX32 R3, R23, R0, 0x1, P6 ;  /* 0x0000000017037211 */ /* 0x000fe400030f0eff */
[C---:B------:R-:W-:Y:S02]  /*5320*/  PRMT R25, R9.reuse, 0x7772, RZ ;  /* 0x0000777209197816 */ /* 0x040fe400000000ff */
[----:B------:R-:W-:Y:S02]  /*5330*/  PRMT R23, R9, 0x7773, RZ ;  /* 0x0000777309177816 */ /* 0x000fe400000000ff */
[C---:B------:R-:W-:Y:S02]  /*5340*/  PRMT R21, R10.reuse, 0x7772, RZ ;  /* 0x000077720a157816 */ /* 0x040fe400000000ff */
[----:B------:R-:W-:Y:S02]  /*5350*/  PRMT R19, R10, 0x7773, RZ ;  /* 0x000077730a137816 */ /* 0x000fe400000000ff */
[C---:B------:R-:W-:Y:S01]  /*5360*/  PRMT R9, R11.reuse, 0x7773, RZ ;  /* 0x000077730b097816 */ /* 0x040fe200000000ff */
[----:B------:R0:W-:Y:S01]  /*5370*/  @P5 STG.E.U8 desc[UR8][R4.64], R25 ;  /* 0x0000001904005986 */ /* 0x0001e2000c101108 */
[----:B------:R-:W-:-:S03]  /*5380*/  PRMT R11, R11, 0x7772, RZ ;  /* 0x000077720b0b7816 */ /* 0x000fc600000000ff */
[----:B------:R0:W-:Y:S04]  /*5390*/  @P4 STG.E.U8 desc[UR8][R6.64], R23 ;  /* 0x0000001706004986 */ /* 0x0001e8000c101108 */
[----:B------:R0:W-:Y:S04]  /*53a0*/  @P3 STG.E.U8 desc[UR8][R12.64], R21 ;  /* 0x000000150c003986 */ /* 0x0001e8000c101108 */
[----:B------:R0:W-:Y:S04]  /*53b0*/  @P2 STG.E.U8 desc[UR8][R16.64], R19 ;  /* 0x0000001310002986 */ /* 0x0001e8000c101108 */
[----:B------:R0:W-:Y:S01]  /*53c0*/  @P1 STG.E.U8 desc[UR8][R14.64], R11 ;  /* 0x0000000b0e001986 */ /* 0x0001e2000c101108 */
[----:B------:R-:W-:Y:S05]  /*53d0*/  @!P0 EXIT ;  /* 0x000000000000894d */ /* 0x000fea0003800000 */
[----:B------:R-:W-:Y:S01]  /*53e0*/  STG.E.U8 desc[UR8][R2.64], R9 ;  /* 0x0000000902007986 */ /* 0x000fe2000c101108 */
[----:B------:R-:W-:Y:S05]  /*53f0*/  EXIT ;  /* 0x000000000000794d */ /* 0x000fea0003800000 */
.L_x_2:
[----:B------:R-:W-:-:S00]  /*5400*/  BRA `(.L_x_2) ;  /* 0xfffffffc00fc7947 */ /* 0x000fc0000383ffff */
[----:B------:R-:W-:-:S00]  /*5410*/  NOP ;  /* 0x0000000000007918 */ /* 0x000fc00000000000 */
        /* <DEDUP_REMOVED lines=14> */
.L_x_3:


//--------------------- .nv.shared.matmul_kernel  --------------------------
	.section	.nv.shared.matmul_kernel,"aw",@nobits
	.sectionflags	@""
	.align	16
	.zero		1024


//--------------------- .nv.shared.reserved.0     --------------------------
	.section	.nv.shared.reserved.0,"aw",@nobits
	.weak		__nv_reservedSMEM_offset_0_alias
	.size		__nv_reservedSMEM_offset_0_alias, 0, 64
	.other		__nv_reservedSMEM_offset_0_alias,@"STO_CUDA_RESERVED_SHARED STV_DEFAULT"
__nv_reservedSMEM_offset_0_alias:
	.zero		0
	.zero		64


//--------------------- .nv.constant0.matmul_kernel --------------------------
	.section	.nv.constant0.matmul_kernel,"a",@progbits
	.sectionflags	@""
	.align	4
.nv.constant0.matmul_kernel:
	.zero		976


//--------------------- SYMBOLS --------------------------

	.type		.nv.reservedSmem.offset0,@object
	.size		.nv.reservedSmem.offset0,0x4
	.type		.nv.reservedSmem.cap,@object
	.size		.nv.reservedSmem.cap,0x4
